//
// Generated by NVIDIA NVVM Compiler
//
// Compiler Build ID: CL-36424714
// Cuda compilation tools, release 13.0, V13.0.88
// Based on NVVM 20.0.0
//

.version 9.0
.target sm_100
.address_size 64

	// .globl	_Z13is_set_kernelPjjS_
.extern .func  (.param .b64 func_retval0) malloc
(
	.param .b64 malloc_param_0
)
;
.extern .func free
(
	.param .b64 free_param_0
)
;
.global .align 4 .u32 finish_flag;
.global .align 1 .b8 $str[2] = {49};
.global .align 1 .b8 $str$1[2] = {50};
.global .align 1 .b8 $str$2[2] = {51};
.global .align 1 .b8 $str$3[5] = {98, 108, 117, 101};
.global .align 1 .b8 $str$4[6] = {101, 109, 112, 116, 121};
.global .align 1 .b8 $str$5[5] = {102, 117, 108, 108};
.global .align 1 .b8 $str$6[6] = {103, 114, 101, 101, 110};
.global .align 1 .b8 $str$7[5] = {111, 118, 97, 108};
.global .align 1 .b8 $str$8[4] = {114, 101, 100};
.global .align 1 .b8 $str$9[8] = {114, 104, 111, 109, 98, 117, 115};
.global .align 1 .b8 $str$10[9] = {115, 113, 117, 105, 103, 103, 108, 101};
.global .align 1 .b8 $str$11[8] = {115, 116, 114, 105, 112, 101, 100};

.visible .entry _Z13is_set_kernelPjjS_(
	.param .u64 .ptr .align 1 _Z13is_set_kernelPjjS__param_0,
	.param .u32 _Z13is_set_kernelPjjS__param_1,
	.param .u64 .ptr .align 1 _Z13is_set_kernelPjjS__param_2
)
{
	.reg .pred 	%p<4>;
	.reg .b32 	%r<36>;
	.reg .b64 	%rd<11>;

	ld.param.u64 	%rd1, [_Z13is_set_kernelPjjS__param_0];
	ld.param.u32 	%r6, [_Z13is_set_kernelPjjS__param_1];
	ld.param.u64 	%rd2, [_Z13is_set_kernelPjjS__param_2];
	mov.u32 	%r7, %ctaid.x;
	mov.u32 	%r8, %ntid.x;
	mov.u32 	%r9, %tid.x;
	mad.lo.s32 	%r1, %r7, %r8, %r9;
	mov.u32 	%r10, %ctaid.y;
	mov.u32 	%r11, %ntid.y;
	mov.u32 	%r12, %tid.y;
	mad.lo.s32 	%r13, %r10, %r11, %r12;
	add.s32 	%r2, %r13, 1;
	add.s32 	%r3, %r2, %r1;
	mov.u32 	%r14, %ctaid.z;
	mov.u32 	%r15, %ntid.z;
	mov.u32 	%r16, %tid.z;
	mad.lo.s32 	%r17, %r14, %r15, %r16;
	add.s32 	%r4, %r17, 1;
	add.s32 	%r5, %r4, %r3;
	setp.ge.u32 	%p1, %r5, %r6;
	@%p1 bra 	$L__BB0_4;
	cvta.to.global.u64 	%rd3, %rd1;
	mul.wide.s32 	%rd4, %r1, 4;
	add.s64 	%rd5, %rd3, %rd4;
	ld.global.u32 	%r18, [%rd5];
	shl.b32 	%r19, %r2, 2;
	cvt.u64.u32 	%rd6, %r19;
	add.s64 	%rd7, %rd5, %rd6;
	ld.global.u32 	%r20, [%rd7];
	shl.b32 	%r21, %r4, 2;
	cvt.u64.u32 	%rd8, %r21;
	add.s64 	%rd9, %rd7, %rd8;
	ld.global.u32 	%r22, [%rd9];
	or.b32  	%r23, %r22, %r20;
	and.b32  	%r24, %r23, %r18;
	and.b32  	%r25, %r22, %r20;
	or.b32  	%r26, %r24, %r25;
	and.b32  	%r27, %r20, %r18;
	and.b32  	%r28, %r27, %r22;
	not.b32 	%r29, %r28;
	and.b32  	%r30, %r26, %r29;
	setp.ne.s32 	%p2, %r30, 0;
	@%p2 bra 	$L__BB0_4;
	atom.relaxed.global.cas.b32 	%r31, [finish_flag], 0, 1;
	setp.ne.s32 	%p3, %r31, 0;
	@%p3 bra 	$L__BB0_4;
	shl.b32 	%r32, %r3, 8;
	shl.b32 	%r33, %r5, 16;
	or.b32  	%r34, %r32, %r33;
	or.b32  	%r35, %r34, %r1;
	cvta.to.global.u64 	%rd10, %rd2;
	st.global.u32 	[%rd10], %r35;
$L__BB0_4:
	ret;

}
	// .globl	_Z18encode_card_kernelPPcPiPjS1_S1_
.visible .entry _Z18encode_card_kernelPPcPiPjS1_S1_(
	.param .u64 .ptr .align 1 _Z18encode_card_kernelPPcPiPjS1_S1__param_0,
	.param .u64 .ptr .align 1 _Z18encode_card_kernelPPcPiPjS1_S1__param_1,
	.param .u64 .ptr .align 1 _Z18encode_card_kernelPPcPiPjS1_S1__param_2,
	.param .u64 .ptr .align 1 _Z18encode_card_kernelPPcPiPjS1_S1__param_3,
	.param .u64 .ptr .align 1 _Z18encode_card_kernelPPcPiPjS1_S1__param_4
)
{
	.local .align 16 .b8 	__local_depot1[192];
	.reg .b64 	%SP;
	.reg .b64 	%SPL;
	.reg .pred 	%p<50>;
	.reg .b16 	%rs<54>;
	.reg .b32 	%r<74>;
	.reg .b64 	%rd<121>;

	mov.u64 	%SPL, __local_depot1;
	ld.param.u64 	%rd21, [_Z18encode_card_kernelPPcPiPjS1_S1__param_0];
	ld.param.u64 	%rd25, [_Z18encode_card_kernelPPcPiPjS1_S1__param_1];
	ld.param.u64 	%rd22, [_Z18encode_card_kernelPPcPiPjS1_S1__param_2];
	ld.param.u64 	%rd23, [_Z18encode_card_kernelPPcPiPjS1_S1__param_3];
	ld.param.u64 	%rd24, [_Z18encode_card_kernelPPcPiPjS1_S1__param_4];
	cvta.to.global.u64 	%rd26, %rd25;
	add.u64 	%rd1, %SPL, 96;
	mov.u32 	%r18, %ctaid.x;
	mov.u32 	%r19, %ntid.x;
	mov.u32 	%r20, %tid.x;
	mad.lo.s32 	%r1, %r18, %r19, %r20;
	mov.u32 	%r21, %ctaid.y;
	mov.u32 	%r22, %ntid.y;
	mov.u32 	%r23, %tid.y;
	mad.lo.s32 	%r2, %r21, %r22, %r23;
	shl.b32 	%r24, %r1, 2;
	add.s32 	%r25, %r24, %r2;
	setp.eq.s32 	%p4, %r2, 0;
	mul.wide.s32 	%rd28, %r25, 4;
	add.s64 	%rd2, %rd26, %rd28;
	mov.b32 	%r68, 0;
	@%p4 bra 	$L__BB1_2;
	ld.global.u32 	%r26, [%rd2+-4];
	add.s32 	%r68, %r26, 1;
$L__BB1_2:
	ld.global.u32 	%r5, [%rd2];
	setp.lt.s32 	%p5, %r5, %r68;
	@%p5 bra 	$L__BB1_38;
	{ // callseq 0, 0
	.param .b64 param0;
	st.param.b64 	[param0], 10;
	.param .b64 retval0;
	call.uni (retval0), 
	malloc, 
	(
	param0
	);
	ld.param.b64 	%rd29, [retval0];
	} // callseq 0
	cvta.to.global.u64 	%rd30, %rd21;
	mul.wide.s32 	%rd31, %r1, 8;
	add.s64 	%rd4, %rd30, %rd31;
	sub.s32 	%r27, %r5, %r68;
	cvt.s64.s32 	%rd5, %r27;
	setp.eq.s32 	%p6, %r27, 0;
	@%p6 bra 	$L__BB1_6;
	ld.global.u64 	%rd33, [%rd4];
	cvt.s64.s32 	%rd34, %r68;
	add.s64 	%rd6, %rd33, %rd34;
	mov.b64 	%rd114, 0;
$L__BB1_5:
	add.s64 	%rd35, %rd6, %rd114;
	ld.u8 	%rs15, [%rd35];
	add.s64 	%rd36, %rd29, %rd114;
	st.u8 	[%rd36], %rs15;
	add.s64 	%rd114, %rd114, 1;
	setp.lt.u64 	%p7, %rd114, %rd5;
	@%p7 bra 	$L__BB1_5;
$L__BB1_6:
	add.s64 	%rd37, %rd29, %rd5;
	mov.b16 	%rs16, 0;
	st.u8 	[%rd37], %rs16;
	mov.u64 	%rd38, $str$1;
	cvta.global.u64 	%rd39, %rd38;
	mov.u64 	%rd40, $str;
	cvta.global.u64 	%rd41, %rd40;
	st.local.v2.u64 	[%rd1], {%rd41, %rd39};
	mov.u64 	%rd42, $str$3;
	cvta.global.u64 	%rd43, %rd42;
	mov.u64 	%rd44, $str$2;
	cvta.global.u64 	%rd45, %rd44;
	st.local.v2.u64 	[%rd1+16], {%rd45, %rd43};
	mov.u64 	%rd46, $str$5;
	cvta.global.u64 	%rd47, %rd46;
	mov.u64 	%rd48, $str$4;
	cvta.global.u64 	%rd49, %rd48;
	st.local.v2.u64 	[%rd1+32], {%rd49, %rd47};
	mov.u64 	%rd50, $str$7;
	cvta.global.u64 	%rd51, %rd50;
	mov.u64 	%rd52, $str$6;
	cvta.global.u64 	%rd53, %rd52;
	st.local.v2.u64 	[%rd1+48], {%rd53, %rd51};
	mov.u64 	%rd54, $str$9;
	cvta.global.u64 	%rd55, %rd54;
	mov.u64 	%rd56, $str$8;
	cvta.global.u64 	%rd57, %rd56;
	st.local.v2.u64 	[%rd1+64], {%rd57, %rd55};
	mov.u64 	%rd58, $str$11;
	cvta.global.u64 	%rd59, %rd58;
	mov.u64 	%rd60, $str$10;
	cvta.global.u64 	%rd61, %rd60;
	st.local.v2.u64 	[%rd1+80], {%rd61, %rd59};
	mov.b32 	%r70, 0;
	mov.b32 	%r12, 11;
$L__BB1_7:
	sub.s32 	%r30, %r12, %r70;
	shr.u32 	%r31, %r30, 31;
	add.s32 	%r32, %r30, %r31;
	shr.s32 	%r33, %r32, 1;
	add.s32 	%r8, %r33, %r70;
	mul.wide.s32 	%rd63, %r8, 8;
	add.s64 	%rd64, %rd1, %rd63;
	ld.local.u64 	%rd9, [%rd64];
	ld.u8 	%rs51, [%rd9];
	setp.eq.s16 	%p9, %rs51, 0;
	mov.b64 	%rd116, 0;
	mov.pred 	%p8, -1;
	mov.pred 	%p47, %p8;
	@%p9 bra 	$L__BB1_13;
	mov.b64 	%rd116, 0;
	bra.uni 	$L__BB1_10;
$L__BB1_9:
	add.s64 	%rd10, %rd116, 1;
	add.s64 	%rd67, %rd9, %rd116;
	ld.u8 	%rs51, [%rd67+1];
	setp.eq.s16 	%p17, %rs51, 0;
	mov.u64 	%rd116, %rd10;
	mov.pred 	%p47, %p8;
	@%p17 bra 	$L__BB1_13;
$L__BB1_10:
	add.s64 	%rd66, %rd29, %rd116;
	ld.u8 	%rs4, [%rd66];
	setp.eq.s16 	%p11, %rs4, 0;
	mov.pred 	%p47, 0;
	@%p11 bra 	$L__BB1_13;
	add.s16 	%rs17, %rs51, -65;
	and.b16  	%rs18, %rs17, 255;
	setp.lt.u16 	%p12, %rs18, 26;
	add.s16 	%rs19, %rs51, 32;
	selp.b16 	%rs20, %rs19, %rs51, %p12;
	cvt.s16.s8 	%rs5, %rs20;
	add.s16 	%rs21, %rs4, -65;
	and.b16  	%rs22, %rs21, 255;
	setp.lt.u16 	%p13, %rs22, 26;
	add.s16 	%rs23, %rs4, 32;
	selp.b16 	%rs24, %rs23, %rs4, %p13;
	cvt.s16.s8 	%rs6, %rs24;
	setp.lt.s16 	%p14, %rs5, %rs6;
	@%p14 bra 	$L__BB1_15;
	setp.gt.s16 	%p15, %rs5, %rs6;
	@%p15 bra 	$L__BB1_17;
	bra.uni 	$L__BB1_9;
$L__BB1_13:
	not.pred 	%p18, %p47;
	@%p18 bra 	$L__BB1_16;
	add.s64 	%rd69, %rd29, %rd116;
	ld.u8 	%rs26, [%rd69];
	setp.eq.s16 	%p20, %rs26, 0;
	@%p20 bra 	$L__BB1_41;
$L__BB1_15:
	add.s32 	%r70, %r8, 1;
	bra.uni 	$L__BB1_18;
$L__BB1_16:
	add.s64 	%rd68, %rd29, %rd116;
	ld.u8 	%rs25, [%rd68];
	setp.ne.s16 	%p19, %rs25, 0;
	@%p19 bra 	$L__BB1_41;
$L__BB1_17:
	add.s32 	%r12, %r8, -1;
$L__BB1_18:
	setp.lt.s32 	%p21, %r70, %r12;
	@%p21 bra 	$L__BB1_7;
	mul.wide.s32 	%rd71, %r70, 8;
	add.s64 	%rd72, %rd1, %rd71;
	ld.local.u64 	%rd13, [%rd72];
	ld.u8 	%rs52, [%rd13];
	setp.eq.s16 	%p23, %rs52, 0;
	mov.b64 	%rd118, 0;
	mov.pred 	%p22, -1;
	mov.pred 	%p48, %p22;
	@%p23 bra 	$L__BB1_26;
	mov.b64 	%rd118, 0;
	bra.uni 	$L__BB1_22;
$L__BB1_21:
	add.s64 	%rd14, %rd118, 1;
	add.s64 	%rd75, %rd13, %rd118;
	ld.u8 	%rs52, [%rd75+1];
	setp.eq.s16 	%p30, %rs52, 0;
	mov.u64 	%rd118, %rd14;
	mov.pred 	%p48, %p22;
	@%p30 bra 	$L__BB1_26;
$L__BB1_22:
	add.s64 	%rd74, %rd29, %rd118;
	ld.u8 	%rs10, [%rd74];
	setp.eq.s16 	%p25, %rs10, 0;
	mov.pred 	%p48, 0;
	@%p25 bra 	$L__BB1_26;
	add.s16 	%rs27, %rs52, -65;
	and.b16  	%rs28, %rs27, 255;
	setp.lt.u16 	%p26, %rs28, 26;
	add.s16 	%rs29, %rs52, 32;
	selp.b16 	%rs30, %rs29, %rs52, %p26;
	and.b16  	%rs31, %rs30, 255;
	add.s16 	%rs32, %rs10, -65;
	and.b16  	%rs33, %rs32, 255;
	setp.lt.u16 	%p27, %rs33, 26;
	add.s16 	%rs34, %rs10, 32;
	selp.b16 	%rs35, %rs34, %rs10, %p27;
	and.b16  	%rs36, %rs35, 255;
	setp.eq.s16 	%p28, %rs31, %rs36;
	@%p28 bra 	$L__BB1_21;
$L__BB1_24:
	mul.wide.s32 	%rd79, %r12, 8;
	add.s64 	%rd80, %rd1, %rd79;
	ld.local.u64 	%rd17, [%rd80];
	ld.u8 	%rs53, [%rd17];
	setp.eq.s16 	%p35, %rs53, 0;
	mov.b64 	%rd120, 0;
	mov.pred 	%p34, -1;
	mov.pred 	%p49, %p34;
	@%p35 bra 	$L__BB1_33;
	mov.b64 	%rd120, 0;
	bra.uni 	$L__BB1_31;
$L__BB1_26:
	not.pred 	%p31, %p48;
	@%p31 bra 	$L__BB1_28;
	add.s64 	%rd77, %rd29, %rd118;
	ld.u8 	%rs38, [%rd77];
	setp.eq.s16 	%p33, %rs38, 0;
	@%p33 bra 	$L__BB1_29;
	bra.uni 	$L__BB1_24;
$L__BB1_28:
	add.s64 	%rd76, %rd29, %rd118;
	ld.u8 	%rs37, [%rd76];
	setp.eq.s16 	%p32, %rs37, 0;
	@%p32 bra 	$L__BB1_24;
$L__BB1_29:
	add.u64 	%rd94, %SPL, 0;
	add.u64 	%rd96, %SPL, 48;
	mov.b32 	%r44, 1;
	mov.b32 	%r45, 3;
	st.local.v4.u32 	[%rd94], {%r45, %r45, %r45, %r44};
	mov.b32 	%r46, 0;
	mov.b32 	%r47, 2;
	st.local.v4.u32 	[%rd94+16], {%r47, %r47, %r44, %r46};
	st.local.v4.u32 	[%rd94+32], {%r44, %r46, %r46, %r47};
	st.local.v4.u32 	[%rd96], {%r46, %r44, %r47, %r47};
	st.local.v4.u32 	[%rd96+16], {%r46, %r47, %r44, %r47};
	st.local.v4.u32 	[%rd96+32], {%r46, %r46, %r44, %r44};
	mul.wide.s32 	%rd97, %r70, 4;
	add.s64 	%rd98, %rd94, %rd97;
	ld.local.u32 	%r48, [%rd98];
	add.s64 	%rd99, %rd96, %rd97;
	ld.local.u32 	%r49, [%rd99];
	shl.b32 	%r50, %r49, 8;
	or.b32  	%r73, %r50, %r48;
	bra.uni 	$L__BB1_37;
$L__BB1_30:
	add.s64 	%rd18, %rd120, 1;
	add.s64 	%rd83, %rd17, %rd120;
	ld.u8 	%rs53, [%rd83+1];
	setp.eq.s16 	%p42, %rs53, 0;
	mov.u64 	%rd120, %rd18;
	mov.pred 	%p49, %p34;
	@%p42 bra 	$L__BB1_33;
$L__BB1_31:
	add.s64 	%rd82, %rd29, %rd120;
	ld.u8 	%rs14, [%rd82];
	setp.eq.s16 	%p37, %rs14, 0;
	mov.pred 	%p49, 0;
	@%p37 bra 	$L__BB1_33;
	add.s16 	%rs39, %rs53, -65;
	and.b16  	%rs40, %rs39, 255;
	setp.lt.u16 	%p38, %rs40, 26;
	add.s16 	%rs41, %rs53, 32;
	selp.b16 	%rs42, %rs41, %rs53, %p38;
	and.b16  	%rs43, %rs42, 255;
	add.s16 	%rs44, %rs14, -65;
	and.b16  	%rs45, %rs44, 255;
	setp.lt.u16 	%p39, %rs45, 26;
	add.s16 	%rs46, %rs14, 32;
	selp.b16 	%rs47, %rs46, %rs14, %p39;
	and.b16  	%rs48, %rs47, 255;
	setp.eq.s16 	%p40, %rs43, %rs48;
	mov.b32 	%r73, -1;
	@%p40 bra 	$L__BB1_30;
	bra.uni 	$L__BB1_37;
$L__BB1_33:
	not.pred 	%p43, %p49;
	@%p43 bra 	$L__BB1_35;
	add.s64 	%rd85, %rd29, %rd120;
	ld.u8 	%rs50, [%rd85];
	setp.eq.s16 	%p45, %rs50, 0;
	mov.b32 	%r73, -1;
	@%p45 bra 	$L__BB1_36;
	bra.uni 	$L__BB1_37;
$L__BB1_35:
	add.s64 	%rd84, %rd29, %rd120;
	ld.u8 	%rs49, [%rd84];
	setp.eq.s16 	%p44, %rs49, 0;
	mov.b32 	%r73, -1;
	@%p44 bra 	$L__BB1_37;
$L__BB1_36:
	add.u64 	%rd87, %SPL, 0;
	add.u64 	%rd89, %SPL, 48;
	mov.b32 	%r37, 1;
	mov.b32 	%r38, 3;
	st.local.v4.u32 	[%rd87], {%r38, %r38, %r38, %r37};
	mov.b32 	%r39, 0;
	mov.b32 	%r40, 2;
	st.local.v4.u32 	[%rd87+16], {%r40, %r40, %r37, %r39};
	st.local.v4.u32 	[%rd87+32], {%r37, %r39, %r39, %r40};
	st.local.v4.u32 	[%rd89], {%r39, %r37, %r40, %r40};
	st.local.v4.u32 	[%rd89+16], {%r39, %r40, %r37, %r40};
	st.local.v4.u32 	[%rd89+32], {%r39, %r39, %r37, %r37};
	mul.wide.s32 	%rd90, %r12, 4;
	add.s64 	%rd91, %rd87, %rd90;
	ld.local.u32 	%r41, [%rd91];
	add.s64 	%rd92, %rd89, %rd90;
	ld.local.u32 	%r42, [%rd92];
	shl.b32 	%r43, %r42, 8;
	or.b32  	%r73, %r43, %r41;
$L__BB1_37:
	{ // callseq 1, 0
	.param .b64 param0;
	st.param.b64 	[param0], %rd29;
	call.uni 
	free, 
	(
	param0
	);
	} // callseq 1
	setp.ne.s32 	%p46, %r73, -1;
	@%p46 bra 	$L__BB1_39;
$L__BB1_38:
	cvta.to.global.u64 	%rd110, %rd23;
	mul.wide.s32 	%rd111, %r1, 4;
	add.s64 	%rd112, %rd110, %rd111;
	mov.b32 	%r64, 1;
	shl.b32 	%r65, %r64, %r2;
	atom.global.or.b32 	%r66, [%rd112], %r65;
	cvta.to.global.u64 	%rd113, %rd24;
	atom.global.exch.b32 	%r67, [%rd113], 1;
	bra.uni 	$L__BB1_40;
$L__BB1_39:
	cvta.to.global.u64 	%rd107, %rd22;
	mul.wide.s32 	%rd108, %r1, 4;
	add.s64 	%rd109, %rd107, %rd108;
	and.b32  	%r58, %r73, 255;
	shr.u32 	%r59, %r73, 8;
	mad.lo.s32 	%r60, %r58, 3, %r59;
	mov.b32 	%r61, 1;
	shl.b32 	%r62, %r61, %r60;
	atom.global.or.b32 	%r63, [%rd109], %r62;
$L__BB1_40:
	ret;
$L__BB1_41:
	add.u64 	%rd101, %SPL, 0;
	add.u64 	%rd103, %SPL, 48;
	mov.b32 	%r51, 1;
	mov.b32 	%r52, 3;
	st.local.v4.u32 	[%rd101], {%r52, %r52, %r52, %r51};
	mov.b32 	%r53, 0;
	mov.b32 	%r54, 2;
	st.local.v4.u32 	[%rd101+16], {%r54, %r54, %r51, %r53};
	st.local.v4.u32 	[%rd101+32], {%r51, %r53, %r53, %r54};
	st.local.v4.u32 	[%rd103], {%r53, %r51, %r54, %r54};
	st.local.v4.u32 	[%rd103+16], {%r53, %r54, %r51, %r54};
	st.local.v4.u32 	[%rd103+32], {%r53, %r53, %r51, %r51};
	mul.wide.s32 	%rd104, %r8, 4;
	add.s64 	%rd105, %rd101, %rd104;
	ld.local.u32 	%r55, [%rd105];
	add.s64 	%rd106, %rd103, %rd104;
	ld.local.u32 	%r56, [%rd106];
	shl.b32 	%r57, %r56, 8;
	or.b32  	%r73, %r57, %r55;
	bra.uni 	$L__BB1_37;

}
	// .globl	_Z16split_str_kernelPPccPii
.visible .entry _Z16split_str_kernelPPccPii(
	.param .u64 .ptr .align 1 _Z16split_str_kernelPPccPii_param_0,
	.param .u8 _Z16split_str_kernelPPccPii_param_1,
	.param .u64 .ptr .align 1 _Z16split_str_kernelPPccPii_param_2,
	.param .u32 _Z16split_str_kernelPPccPii_param_3
)
{
	.reg .pred 	%p<11>;
	.reg .b16 	%rs<8>;
	.reg .b32 	%r<24>;
	.reg .b64 	%rd<21>;

	ld.param.u64 	%rd7, [_Z16split_str_kernelPPccPii_param_0];
	ld.param.s8 	%rs4, [_Z16split_str_kernelPPccPii_param_1];
	ld.param.u64 	%rd8, [_Z16split_str_kernelPPccPii_param_2];
	ld.param.u32 	%r10, [_Z16split_str_kernelPPccPii_param_3];
	cvta.to.global.u64 	%rd1, %rd8;
	cvta.to.global.u64 	%rd9, %rd7;
	mov.u32 	%r12, %ctaid.x;
	mov.u32 	%r13, %ntid.x;
	mov.u32 	%r14, %tid.x;
	mad.lo.s32 	%r1, %r12, %r13, %r14;
	mul.wide.s32 	%rd10, %r1, 8;
	add.s64 	%rd2, %rd9, %rd10;
	ld.global.u64 	%rd20, [%rd2];
	cvta.to.global.u64 	%rd11, %rd20;
	ld.global.u8 	%rs7, [%rd11];
	setp.eq.s16 	%p4, %rs7, 0;
	setp.gt.s32 	%p10, %r10, 0;
	setp.lt.s32 	%p5, %r10, 1;
	mov.b32 	%r21, 0;
	or.pred  	%p6, %p4, %p5;
	mov.u32 	%r23, %r21;
	@%p6 bra 	$L__BB2_5;
	mul.lo.s32 	%r2, %r10, %r1;
	mov.b32 	%r19, 0;
	and.b16  	%rs5, %rs4, 255;
	mov.u32 	%r21, %r19;
$L__BB2_2:
	setp.ne.s16 	%p7, %rs7, %rs5;
	@%p7 bra 	$L__BB2_4;
	add.s32 	%r5, %r21, 1;
	add.s32 	%r16, %r21, %r2;
	mul.wide.s32 	%rd12, %r16, 4;
	add.s64 	%rd13, %rd1, %rd12;
	st.global.u32 	[%rd13], %r19;
	ld.global.u64 	%rd20, [%rd2];
	mov.u32 	%r21, %r5;
$L__BB2_4:
	add.s32 	%r23, %r19, 1;
	cvta.to.global.u64 	%rd14, %rd20;
	cvt.u64.u32 	%rd15, %r19;
	add.s64 	%rd16, %rd14, %rd15;
	ld.global.u8 	%rs7, [%rd16+1];
	setp.ne.s16 	%p8, %rs7, 0;
	setp.lt.s32 	%p10, %r21, %r10;
	and.pred  	%p9, %p8, %p10;
	mov.u32 	%r19, %r23;
	@%p9 bra 	$L__BB2_2;
$L__BB2_5:
	selp.b32 	%r17, %r23, -1, %p10;
	mad.lo.s32 	%r18, %r10, %r1, %r21;
	mul.wide.s32 	%rd17, %r18, 4;
	add.s64 	%rd18, %rd1, %rd17;
	st.global.u32 	[%rd18], %r17;
	ret;

}


// ===== COMPILED SASS (sm_100) =====

	.target	sm_100

	.elftype	@"ET_EXEC"


//--------------------- .note.nv.tkinfo           --------------------------
	.section	.note.nv.tkinfo,"",@"SHT_NOTE"
	.sectionflags	@"SHF_NOTE_NV_TKINFO"
	.tkinfo
        /*0018*/ 	.word	0x00000002
        /*0030*/ 	.string	""
        /*0030*/ 	.string	"ptxas"
        /*0030*/ 	.string	"Cuda compilation tools, release 13.0, V13.0.88"
        /*0030*/ 	.string	"Build cuda_13.0.r13.0/compiler.36424714_0"
        /*0030*/ 	.string	"-arch sm_100 -m 64 "



//--------------------- .note.nv.cuinfo           --------------------------
	.section	.note.nv.cuinfo,"",@"SHT_NOTE"
	.sectionflags	@"SHF_NOTE_NV_CUINFO"
        /*0018*/ 	.short	0x0002
        /*001a*/ 	.short	0x0064
        /*001c*/ 	.short	0x0082
	.zero		2


//--------------------- .nv.info                  --------------------------
	.section	.nv.info,"",@"SHT_CUDA_INFO"
	.align	4


	//----- nvinfo : EIATTR_REGCOUNT
	.align		4
        /*0000*/ 	.byte	0x04, 0x2f
        /*0002*/ 	.short	(.L_14 - .L_13)
	.align		4
.L_13:
        /*0004*/ 	.word	index@(_Z13is_set_kernelPjjS_)
        /*0008*/ 	.word	0x0000000e


	//----- nvinfo : EIATTR_FRAME_SIZE
	.align		4
.L_14:
        /*000c*/ 	.byte	0x04, 0x11
        /*000e*/ 	.short	(.L_16 - .L_15)
	.align		4
.L_15:
        /*0010*/ 	.word	index@(_Z13is_set_kernelPjjS_)
        /*0014*/ 	.word	0x00000000


	//----- nvinfo : EIATTR_REGCOUNT
	.align		4
.L_16:
        /*0018*/ 	.byte	0x04, 0x2f
        /*001a*/ 	.short	(.L_18 - .L_17)
	.align		4
.L_17:
        /*001c*/ 	.word	index@(_Z18encode_card_kernelPPcPiPjS1_S1_)
        /*0020*/ 	.word	0x00000020


	//----- nvinfo : EIATTR_FRAME_SIZE
	.align		4
.L_18:
        /*0024*/ 	.byte	0x04, 0x11
        /*0026*/ 	.short	(.L_20 - .L_19)
	.align		4
.L_19:
        /*0028*/ 	.word	index@(_Z18encode_card_kernelPPcPiPjS1_S1_)
        /*002c*/ 	.word	0x000000c0


	//----- nvinfo : EIATTR_REGCOUNT
	.align		4
.L_20:
        /*0030*/ 	.byte	0x04, 0x2f
        /*0032*/ 	.short	(.L_22 - .L_21)
	.align		4
.L_21:
        /*0034*/ 	.word	index@(_Z16split_str_kernelPPccPii)
        /*0038*/ 	.word	0x00000011


	//----- nvinfo : EIATTR_FRAME_SIZE
	.align		4
.L_22:
        /*003c*/ 	.byte	0x04, 0x11
        /*003e*/ 	.short	(.L_24 - .L_23)
	.align		4
.L_23:
        /*0040*/ 	.word	index@(_Z16split_str_kernelPPccPii)
        /*0044*/ 	.word	0x00000000


	//----- nvinfo : EIATTR_MIN_STACK_SIZE
	.align		4
.L_24:
        /*0048*/ 	.byte	0x04, 0x12
        /*004a*/ 	.short	(.L_26 - .L_25)
	.align		4
.L_25:
        /*004c*/ 	.word	index@(_Z16split_str_kernelPPccPii)
        /*0050*/ 	.word	0x00000000


	//----- nvinfo : EIATTR_MIN_STACK_SIZE
	.align		4
.L_26:
        /*0054*/ 	.byte	0x04, 0x12
        /*0056*/ 	.short	(.L_28 - .L_27)
	.align		4
.L_27:
        /*0058*/ 	.word	index@(_Z18encode_card_kernelPPcPiPjS1_S1_)
        /*005c*/ 	.word	0x000000c0


	//----- nvinfo : EIATTR_MIN_STACK_SIZE
	.align		4
.L_28:
        /*0060*/ 	.byte	0x04, 0x12
        /*0062*/ 	.short	(.L_30 - .L_29)
	.align		4
.L_29:
        /*0064*/ 	.word	index@(_Z13is_set_kernelPjjS_)
        /*0068*/ 	.word	0x00000000
.L_30:


//--------------------- .nv.compat                --------------------------
	.section	.nv.compat,"",@"SHT_CUDA_COMPAT_INFO"
	.align	4
        /*0000*/ 	.byte	0x02, 0x09, 0x00, 0x00, 0x02, 0x02, 0x01, 0x00, 0x02, 0x05, 0x05, 0x00, 0x03, 0x07, 0x01, 0x01
        /*0010*/ 	.byte	0x02, 0x03, 0x00, 0x00, 0x02, 0x06, 0x01, 0x00, 0x04, 0x0b, 0x08, 0x00, 0x09, 0x00, 0x00, 0x00
        /*0020*/ 	.byte	0x00, 0x00, 0x00, 0x00


//--------------------- .nv.info._Z16split_str_kernelPPccPii --------------------------
	.section	.nv.info._Z16split_str_kernelPPccPii,"",@"SHT_CUDA_INFO"
	.sectionflags	@""
	.align	4


	//----- nvinfo : EIATTR_CUDA_API_VERSION
	.align		4
        /*0000*/ 	.byte	0x04, 0x37
        /*0002*/ 	.short	(.L_32 - .L_31)
.L_31:
        /*0004*/ 	.word	0x00000082


	//----- nvinfo : EIATTR_KPARAM_INFO
	.align		4
.L_32:
        /*0008*/ 	.byte	0x04, 0x17
        /*000a*/ 	.short	(.L_34 - .L_33)
.L_33:
        /*000c*/ 	.word	0x00000000
        /*0010*/ 	.short	0x0003
        /*0012*/ 	.short	0x0018
        /*0014*/ 	.byte	0x00, 0xf0, 0x11, 0x00


	//----- nvinfo : EIATTR_KPARAM_INFO
	.align		4
.L_34:
        /*0018*/ 	.byte	0x04, 0x17
        /*001a*/ 	.short	(.L_36 - .L_35)
.L_35:
        /*001c*/ 	.word	0x00000000
        /*0020*/ 	.short	0x0002
        /*0022*/ 	.short	0x0010
        /*0024*/ 	.byte	0x00, 0xf5, 0x21, 0x00


	//----- nvinfo : EIATTR_KPARAM_INFO
	.align		4
.L_36:
        /*0028*/ 	.byte	0x04, 0x17
        /*002a*/ 	.short	(.L_38 - .L_37)
.L_37:
        /*002c*/ 	.word	0x00000000
        /*0030*/ 	.short	0x0001
        /*0032*/ 	.short	0x0008
        /*0034*/ 	.byte	0x00, 0xf0, 0x05, 0x00


	//----- nvinfo : EIATTR_KPARAM_INFO
	.align		4
.L_38:
        /*0038*/ 	.byte	0x04, 0x17
        /*003a*/ 	.short	(.L_40 - .L_39)
.L_39:
        /*003c*/ 	.word	0x00000000
        /*0040*/ 	.short	0x0000
        /*0042*/ 	.short	0x0000
        /*0044*/ 	.byte	0x00, 0xf5, 0x21, 0x00


	//----- nvinfo : EIATTR_SPARSE_MMA_MASK
	.align		4
.L_40:
        /*0048*/ 	.byte	0x03, 0x50
        /*004a*/ 	.short	0x0000


	//----- nvinfo : EIATTR_MAXREG_COUNT
	.align		4
        /*004c*/ 	.byte	0x03, 0x1b
        /*004e*/ 	.short	0x00ff


	//----- nvinfo : EIATTR_MERCURY_ISA_VERSION
	.align		4
        /*0050*/ 	.byte	0x03, 0x5f
        /*0052*/ 	.short	0x0101


	//----- nvinfo : EIATTR_VRC_CTA_INIT_COUNT
	.align		4
        /*0054*/ 	.byte	0x02, 0x4a
	.zero		1
	.zero		1


	//----- nvinfo : EIATTR_EXIT_INSTR_OFFSETS
	.align		4
        /*0058*/ 	.byte	0x04, 0x1c
        /*005a*/ 	.short	(.L_42 - .L_41)


	//   ....[0]....
.L_41:
        /*005c*/ 	.word	0x00000320


	//----- nvinfo : EIATTR_CRS_STACK_SIZE
	.align		4
.L_42:
        /*0060*/ 	.byte	0x04, 0x1e
        /*0062*/ 	.short	(.L_44 - .L_43)
.L_43:
        /*0064*/ 	.word	0x00000000


	//----- nvinfo : EIATTR_CBANK_PARAM_SIZE
	.align		4
.L_44:
        /*0068*/ 	.byte	0x03, 0x19
        /*006a*/ 	.short	0x001c


	//----- nvinfo : EIATTR_PARAM_CBANK
	.align		4
        /*006c*/ 	.byte	0x04, 0x0a
        /*006e*/ 	.short	(.L_46 - .L_45)
	.align		4
.L_45:
        /*0070*/ 	.word	index@(.nv.constant0._Z16split_str_kernelPPccPii)
        /*0074*/ 	.short	0x0380
        /*0076*/ 	.short	0x001c


	//----- nvinfo : EIATTR_SW_WAR
	.align		4
.L_46:
        /*0078*/ 	.byte	0x04, 0x36
        /*007a*/ 	.short	(.L_48 - .L_47)
.L_47:
        /*007c*/ 	.word	0x00000008
.L_48:


//--------------------- .nv.info._Z18encode_card_kernelPPcPiPjS1_S1_ --------------------------
	.section	.nv.info._Z18encode_card_kernelPPcPiPjS1_S1_,"",@"SHT_CUDA_INFO"
	.sectionflags	@""
	.align	4


	//----- nvinfo : EIATTR_CUDA_API_VERSION
	.align		4
        /*0000*/ 	.byte	0x04, 0x37
        /*0002*/ 	.short	(.L_50 - .L_49)
.L_49:
        /*0004*/ 	.word	0x00000082


	//----- nvinfo : EIATTR_KPARAM_INFO
	.align		4
.L_50:
        /*0008*/ 	.byte	0x04, 0x17
        /*000a*/ 	.short	(.L_52 - .L_51)
.L_51:
        /*000c*/ 	.word	0x00000000
        /*0010*/ 	.short	0x0004
        /*0012*/ 	.short	0x0020
        /*0014*/ 	.byte	0x00, 0xf5, 0x21, 0x00


	//----- nvinfo : EIATTR_KPARAM_INFO
	.align		4
.L_52:
        /*0018*/ 	.byte	0x04, 0x17
        /*001a*/ 	.short	(.L_54 - .L_53)
.L_53:
        /*001c*/ 	.word	0x00000000
        /*0020*/ 	.short	0x0003
        /*0022*/ 	.short	0x0018
        /*0024*/ 	.byte	0x00, 0xf5, 0x21, 0x00


	//----- nvinfo : EIATTR_KPARAM_INFO
	.align		4
.L_54:
        /*0028*/ 	.byte	0x04, 0x17
        /*002a*/ 	.short	(.L_56 - .L_55)
.L_55:
        /*002c*/ 	.word	0x00000000
        /*0030*/ 	.short	0x0002
        /*0032*/ 	.short	0x0010
        /*0034*/ 	.byte	0x00, 0xf5, 0x21, 0x00


	//----- nvinfo : EIATTR_KPARAM_INFO
	.align		4
.L_56:
        /*0038*/ 	.byte	0x04, 0x17
        /*003a*/ 	.short	(.L_58 - .L_57)
.L_57:
        /*003c*/ 	.word	0x00000000
        /*0040*/ 	.short	0x0001
        /*0042*/ 	.short	0x0008
        /*0044*/ 	.byte	0x00, 0xf5, 0x21, 0x00


	//----- nvinfo : EIATTR_KPARAM_INFO
	.align		4
.L_58:
        /*0048*/ 	.byte	0x04, 0x17
        /*004a*/ 	.short	(.L_60 - .L_59)
.L_59:
        /*004c*/ 	.word	0x00000000
        /*0050*/ 	.short	0x0000
        /*0052*/ 	.short	0x0000
        /*0054*/ 	.byte	0x00, 0xf5, 0x21, 0x00


	//----- nvinfo : EIATTR_SPARSE_MMA_MASK
	.align		4
.L_60:
        /*0058*/ 	.byte	0x03, 0x50
        /*005a*/ 	.short	0x0000


	//----- nvinfo : EIATTR_MAXREG_COUNT
	.align		4
        /*005c*/ 	.byte	0x03, 0x1b
        /*005e*/ 	.short	0x00ff


	//----- nvinfo : EIATTR_EXTERNS
	.align		4
        /*0060*/ 	.byte	0x04, 0x0f
        /*0062*/ 	.short	(.L_62 - .L_61)


	//   ....[0]....
	.align		4
.L_61:
        /*0064*/ 	.word	index@(malloc)


	//   ....[1]....
	.align		4
        /*0068*/ 	.word	index@(free)


	//----- nvinfo : EIATTR_MERCURY_ISA_VERSION
	.align		4
.L_62:
        /*006c*/ 	.byte	0x03, 0x5f
        /*006e*/ 	.short	0x0101


	//----- nvinfo : EIATTR_VRC_CTA_INIT_COUNT
	.align		4
        /*0070*/ 	.byte	0x02, 0x4a
	.zero		1
	.zero		1


	//----- nvinfo : EIATTR_SYSCALL_OFFSETS
	.align		4
        /*0074*/ 	.byte	0x04, 0x46
        /*0076*/ 	.short	(.L_64 - .L_63)


	//   ....[0]....
.L_63:
        /*0078*/ 	.word	0x000001b0


	//   ....[1]....
        /*007c*/ 	.word	0x000016b0


	//----- nvinfo : EIATTR_EXIT_INSTR_OFFSETS
	.align		4
.L_64:
        /*0080*/ 	.byte	0x04, 0x1c
        /*0082*/ 	.short	(.L_66 - .L_65)


	//   ....[0]....
.L_65:
        /*0084*/ 	.word	0x00001760


	//   ....[1]....
        /*0088*/ 	.word	0x000017f0


	//----- nvinfo : EIATTR_CRS_STACK_SIZE
	.align		4
.L_66:
        /*008c*/ 	.byte	0x04, 0x1e
        /*008e*/ 	.short	(.L_68 - .L_67)
.L_67:
        /*0090*/ 	.word	0x00000000


	//----- nvinfo : EIATTR_CBANK_PARAM_SIZE
	.align		4
.L_68:
        /*0094*/ 	.byte	0x03, 0x19
        /*0096*/ 	.short	0x0028


	//----- nvinfo : EIATTR_PARAM_CBANK
	.align		4
        /*0098*/ 	.byte	0x04, 0x0a
        /*009a*/ 	.short	(.L_70 - .L_69)
	.align		4
.L_69:
        /*009c*/ 	.word	index@(.nv.constant0._Z18encode_card_kernelPPcPiPjS1_S1_)
        /*00a0*/ 	.short	0x0380
        /*00a2*/ 	.short	0x0028


	//----- nvinfo : EIATTR_SW_WAR
	.align		4
.L_70:
        /*00a4*/ 	.byte	0x04, 0x36
        /*00a6*/ 	.short	(.L_72 - .L_71)
.L_71:
        /*00a8*/ 	.word	0x00000008
.L_72:


//--------------------- .nv.info._Z13is_set_kernelPjjS_ --------------------------
	.section	.nv.info._Z13is_set_kernelPjjS_,"",@"SHT_CUDA_INFO"
	.sectionflags	@""
	.align	4


	//----- nvinfo : EIATTR_CUDA_API_VERSION
	.align		4
        /*0000*/ 	.byte	0x04, 0x37
        /*0002*/ 	.short	(.L_74 - .L_73)
.L_73:
        /*0004*/ 	.word	0x00000082


	//----- nvinfo : EIATTR_KPARAM_INFO
	.align		4
.L_74:
        /*0008*/ 	.byte	0x04, 0x17
        /*000a*/ 	.short	(.L_76 - .L_75)
.L_75:
        /*000c*/ 	.word	0x00000000
        /*0010*/ 	.short	0x0002
        /*0012*/ 	.short	0x0010
        /*0014*/ 	.byte	0x00, 0xf5, 0x21, 0x00


	//----- nvinfo : EIATTR_KPARAM_INFO
	.align		4
.L_76:
        /*0018*/ 	.byte	0x04, 0x17
        /*001a*/ 	.short	(.L_78 - .L_77)
.L_77:
        /*001c*/ 	.word	0x00000000
        /*0020*/ 	.short	0x0001
        /*0022*/ 	.short	0x0008
        /*0024*/ 	.byte	0x00, 0xf0, 0x11, 0x00


	//----- nvinfo : EIATTR_KPARAM_INFO
	.align		4
.L_78:
        /*0028*/ 	.byte	0x04, 0x17
        /*002a*/ 	.short	(.L_80 - .L_79)
.L_79:
        /*002c*/ 	.word	0x00000000
        /*0030*/ 	.short	0x0000
        /*0032*/ 	.short	0x0000
        /*0034*/ 	.byte	0x00, 0xf5, 0x21, 0x00


	//----- nvinfo : EIATTR_SPARSE_MMA_MASK
	.align		4
.L_80:
        /*0038*/ 	.byte	0x03, 0x50
        /*003a*/ 	.short	0x0000


	//----- nvinfo : EIATTR_MAXREG_COUNT
	.align		4
        /*003c*/ 	.byte	0x03, 0x1b
        /*003e*/ 	.short	0x00ff


	//----- nvinfo : EIATTR_MERCURY_ISA_VERSION
	.align		4
        /*0040*/ 	.byte	0x03, 0x5f
        /*0042*/ 	.short	0x0101


	//----- nvinfo : EIATTR_VRC_CTA_INIT_COUNT
	.align		4
        /*0044*/ 	.byte	0x02, 0x4a
	.zero		1
	.zero		1


	//----- nvinfo : EIATTR_EXIT_INSTR_OFFSETS
	.align		4
        /*0048*/ 	.byte	0x04, 0x1c
        /*004a*/ 	.short	(.L_82 - .L_81)


	//   ....[0]....
.L_81:
        /*004c*/ 	.word	0x00000130


	//   ....[1]....
        /*0050*/ 	.word	0x00000210


	//   ....[2]....
        /*0054*/ 	.word	0x00000290


	//   ....[3]....
        /*0058*/ 	.word	0x000002f0


	//----- nvinfo : EIATTR_CBANK_PARAM_SIZE
	.align		4
.L_82:
        /*005c*/ 	.byte	0x03, 0x19
        /*005e*/ 	.short	0x0018


	//----- nvinfo : EIATTR_PARAM_CBANK
	.align		4
        /*0060*/ 	.byte	0x04, 0x0a
        /*0062*/ 	.short	(.L_84 - .L_83)
	.align		4
.L_83:
        /*0064*/ 	.word	index@(.nv.constant0._Z13is_set_kernelPjjS_)
        /*0068*/ 	.short	0x0380
        /*006a*/ 	.short	0x0018


	//----- nvinfo : EIATTR_SW_WAR
	.align		4
.L_84:
        /*006c*/ 	.byte	0x04, 0x36
        /*006e*/ 	.short	(.L_86 - .L_85)
.L_85:
        /*0070*/ 	.word	0x00000008
.L_86:


//--------------------- .nv.callgraph             --------------------------
	.section	.nv.callgraph,"",@"SHT_CUDA_CALLGRAPH"
	.align	4
	.sectionentsize	8
	.align		4
        /*0000*/ 	.word	0x00000000
	.align		4
        /*0004*/ 	.word	0xffffffff
	.align		4
        /*0008*/ 	.word	index@(_Z18encode_card_kernelPPcPiPjS1_S1_)
	.align		4
        /*000c*/ 	.word	index@(free)
	.align		4
        /*0010*/ 	.word	index@(_Z18encode_card_kernelPPcPiPjS1_S1_)
	.align		4
        /*0014*/ 	.word	index@(malloc)
	.align		4
        /*0018*/ 	.word	0x00000000
	.align		4
        /*001c*/ 	.word	0xfffffffe
	.align		4
        /*0020*/ 	.word	0x00000000
	.align		4
        /*0024*/ 	.word	0xfffffffd
	.align		4
        /*0028*/ 	.word	0x00000000
	.align		4
        /*002c*/ 	.word	0xfffffffc


//--------------------- .nv.constant4             --------------------------
	.section	.nv.constant4,"a",@progbits
	.align	8
	.align		8
.nv.constant4:
        /*0000*/ 	.dword	finish_flag
	.align		8
        /*0008*/ 	.dword	$str
	.align		8
        /*0010*/ 	.dword	$str$1
	.align		8
        /*0018*/ 	.dword	$str$2
	.align		8
        /*0020*/ 	.dword	$str$3
	.align		8
        /*0028*/ 	.dword	$str$4
	.align		8
        /*0030*/ 	.dword	$str$5
	.align		8
        /*0038*/ 	.dword	$str$6
	.align		8
        /*0040*/ 	.dword	$str$7
	.align		8
        /*0048*/ 	.dword	$str$8
	.align		8
        /*0050*/ 	.dword	$str$9
	.align		8
        /*0058*/ 	.dword	$str$10
	.align		8
        /*0060*/ 	.dword	$str$11
	.align		8
        /*0068*/ 	.dword	malloc
	.align		8
        /*0070*/ 	.dword	free


//--------------------- .text._Z16split_str_kernelPPccPii --------------------------
	.section	.text._Z16split_str_kernelPPccPii,"ax",@progbits
	.align	128
        .global         _Z16split_str_kernelPPccPii
        .type           _Z16split_str_kernelPPccPii,@function
        .size           _Z16split_str_kernelPPccPii,(.L_x_40 - _Z16split_str_kernelPPccPii)
        .other          _Z16split_str_kernelPPccPii,@"STO_CUDA_ENTRY STV_DEFAULT"
_Z16split_str_kernelPPccPii:
.text._Z16split_str_kernelPPccPii:
[----:B------:R-:W-:Y:S01]  /*0000*/  LDC R1, c[0x0][0x37c] ;  /* 0x0000df00ff017b82 */ /* 0x000fe20000000800 */
[----:B------:R-:W0:Y:S07]  /*0010*/  S2R R5, SR_TID.X ;  /* 0x0000000000057919 */ /* 0x000e2e0000002100 */
[----:B------:R-:W0:Y:S01]  /*0020*/  S2UR UR6, SR_CTAID.X ;  /* 0x00000000000679c3 */ /* 0x000e220000002500 */
[----:B------:R-:W1:Y:S07]  /*0030*/  LDCU.64 UR4, c[0x0][0x358] ;  /* 0x00006b00ff0477ac */ /* 0x000e6e0008000a00 */
[----:B------:R-:W0:Y:S08]  /*0040*/  LDC R0, c[0x0][0x360] ;  /* 0x0000d800ff007b82 */ /* 0x000e300000000800 */
[----:B------:R-:W2:Y:S01]  /*0050*/  LDC.64 R2, c[0x0][0x380] ;  /* 0x0000e000ff027b82 */ /* 0x000ea20000000a00 */
[----:B0-----:R-:W-:Y:S01]  /*0060*/  IMAD R0, R0, UR6, R5 ;  /* 0x0000000600007c24 */ /* 0x001fe2000f8e0205 */
[----:B------:R-:W0:Y:S03]  /*0070*/  LDCU UR6, c[0x0][0x398] ;  /* 0x00007300ff0677ac */ /* 0x000e260008000800 */
[----:B--2---:R-:W-:-:S05]  /*0080*/  IMAD.WIDE R2, R0, 0x8, R2 ;  /* 0x0000000800027825 */ /* 0x004fca00078e0202 */
[----:B-1----:R-:W2:Y:S01]  /*0090*/  LDG.E.64 R6, desc[UR4][R2.64] ;  /* 0x0000000402067981 */ /* 0x002ea2000c1e1b00 */
[----:B0-----:R-:W-:Y:S01]  /*00a0*/  IMAD.U32 R14, RZ, RZ, UR6 ;  /* 0x00000006ff0e7e24 */ /* 0x001fe2000f8e00ff */
[----:B------:R-:W0:Y:S02]  /*00b0*/  LDCU UR6, c[0x0][0x398] ;  /* 0x00007300ff0677ac */ /* 0x000e240008000800 */
[----:B--2---:R-:W2:Y:S02]  /*00c0*/  LDG.E.U8 R9, desc[UR4][R6.64] ;  /* 0x0000000406097981 */ /* 0x004ea4000c1e1100 */
[C---:B------:R-:W-:Y:S01]  /*00d0*/  ISETP.GE.AND P0, PT, R14.reuse, 0x1, PT ;  /* 0x000000010e00780c */ /* 0x040fe20003f06270 */
[----:B------:R-:W-:Y:S01]  /*00e0*/  BSSY.RECONVERGENT B0, `(.L_x_0) ;  /* 0x000001e000007945 */ /* 0x000fe20003800200 */
[----:B------:R-:W-:Y:S02]  /*00f0*/  ISETP.GT.AND P1, PT, R14, RZ, PT ;  /* 0x000000ff0e00720c */ /* 0x000fe40003f24270 */
[----:B------:R-:W-:-:S02]  /*0100*/  CS2R R10, SRZ ;  /* 0x00000000000a7805 */ /* 0x000fc4000001ff00 */
[----:B--2---:R-:W-:-:S13]  /*0110*/  ISETP.EQ.OR P0, PT, R9, RZ, !P0 ;  /* 0x000000ff0900720c */ /* 0x004fda0004702670 */
[----:B0-----:R-:W-:Y:S05]  /*0120*/  @P0 BRA `(.L_x_1) ;  /* 0x0000000000640947 */ /* 0x001fea0003800000 */
[----:B------:R-:W0:Y:S01]  /*0130*/  LDC.U8 R8, c[0x0][0x388] ;  /* 0x0000e200ff087b82 */ /* 0x000e220000000000 */
[----:B------:R-:W-:-:S07]  /*0140*/  CS2R R10, SRZ ;  /* 0x00000000000a7805 */ /* 0x000fce000001ff00 */
[----:B------:R-:W1:Y:S01]  /*0150*/  LDC.64 R4, c[0x0][0x390] ;  /* 0x0000e400ff047b82 */ /* 0x000e620000000a00 */
[----:B0-----:R-:W-:-:S04]  /*0160*/  PRMT R8, R8, 0x8880, RZ ;  /* 0x0000888008087816 */ /* 0x001fc800000000ff */
[----:B------:R-:W-:-:S04]  /*0170*/  PRMT R8, R8, 0x7710, RZ ;  /* 0x0000771008087816 */ /* 0x000fc800000000ff */
[----:B-1----:R-:W-:-:S07]  /*0180*/  LOP3.LUT R12, R8, 0xff, RZ, 0xc0, !PT ;  /* 0x000000ff080c7812 */ /* 0x002fce00078ec0ff */
.L_x_4:
[----:B------:R-:W-:Y:S01]  /*0190*/  PRMT R9, R9, 0x9910, RZ ;  /* 0x0000991009097816 */ /* 0x000fe200000000ff */
[----:B------:R-:W-:Y:S03]  /*01a0*/  BSSY.RECONVERGENT B1, `(.L_x_2) ;  /* 0x0000008000017945 */ /* 0x000fe60003800200 */
[----:B------:R-:W-:-:S13]  /*01b0*/  ISETP.NE.AND P0, PT, R9, R12, PT ;  /* 0x0000000c0900720c */ /* 0x000fda0003f05270 */
[----:B------:R-:W-:Y:S05]  /*01c0*/  @P0 BRA `(.L_x_3) ;  /* 0x0000000000140947 */ /* 0x000fea0003800000 */
[----:B------:R-:W-:-:S04]  /*01d0*/  IMAD R9, R0, UR6, R11 ;  /* 0x0000000600097c24 */ /* 0x000fc8000f8e020b */
[----:B------:R-:W-:-:S05]  /*01e0*/  IMAD.WIDE R8, R9, 0x4, R4 ;  /* 0x0000000409087825 */ /* 0x000fca00078e0204 */
[----:B------:R0:W-:Y:S04]  /*01f0*/  STG.E desc[UR4][R8.64], R10 ;  /* 0x0000000a08007986 */ /* 0x0001e8000c101904 */
[----:B------:R0:W5:Y:S01]  /*0200*/  LDG.E.64 R6, desc[UR4][R2.64] ;  /* 0x0000000402067981 */ /* 0x000162000c1e1b00 */
[----:B------:R-:W-:-:S07]  /*0210*/  VIADD R11, R11, 0x1 ;  /* 0x000000010b0b7836 */ /* 0x000fce0000000000 */
.L_x_3:
[----:B------:R-:W-:Y:S05]  /*0220*/  BSYNC.RECONVERGENT B1 ;  /* 0x0000000000017941 */ /* 0x000fea0003800200 */
.L_x_2:
[----:B0----5:R-:W-:-:S05]  /*0230*/  IADD3 R8, P0, PT, R6, R10, RZ ;  /* 0x0000000a06087210 */ /* 0x021fca0007f1e0ff */
[----:B------:R-:W-:-:S06]  /*0240*/  IMAD.X R9, RZ, RZ, R7, P0 ;  /* 0x000000ffff097224 */ /* 0x000fcc00000e0607 */
[----:B------:R-:W2:Y:S01]  /*0250*/  LDG.E.U8 R9, desc[UR4][R8.64+0x1] ;  /* 0x0000010408097981 */ /* 0x000ea2000c1e1100 */
[----:B------:R-:W-:Y:S02]  /*0260*/  IMAD.U32 R14, RZ, RZ, UR6 ;  /* 0x00000006ff0e7e24 */ /* 0x000fe4000f8e00ff */
[----:B------:R-:W-:-:S03]  /*0270*/  VIADD R10, R10, 0x1 ;  /* 0x000000010a0a7836 */ /* 0x000fc60000000000 */
[----:B------:R-:W-:-:S04]  /*0280*/  ISETP.GE.AND P0, PT, R11, R14, PT ;  /* 0x0000000e0b00720c */ /* 0x000fc80003f06270 */
[----:B------:R-:W-:Y:S02]  /*0290*/  PLOP3.LUT P1, PT, P0, PT, PT, 0x8, 0x80 ;  /* 0x000000000080781c */ /* 0x000fe4000072e170 */
[----:B--2---:R-:W-:-:S13]  /*02a0*/  ISETP.NE.AND P2, PT, R9, RZ, PT ;  /* 0x000000ff0900720c */ /* 0x004fda0003f45270 */
[----:B------:R-:W-:Y:S05]  /*02b0*/  @!P0 BRA P2, `(.L_x_4) ;  /* 0xfffffffc00b48947 */ /* 0x000fea000103ffff */
.L_x_1:
[----:B------:R-:W-:Y:S05]  /*02c0*/  BSYNC.RECONVERGENT B0 ;  /* 0x0000000000007941 */ /* 0x000fea0003800200 */
.L_x_0:
[----:B------:R-:W0:Y:S01]  /*02d0*/  LDC.64 R2, c[0x0][0x390] ;  /* 0x0000e400ff027b82 */ /* 0x000e220000000a00 */
[----:B------:R-:W-:Y:S01]  /*02e0*/  IMAD R11, R0, R14, R11 ;  /* 0x0000000e000b7224 */ /* 0x000fe200078e020b */
[----:B------:R-:W-:-:S03]  /*02f0*/  SEL R5, R10, 0xffffffff, P1 ;  /* 0xffffffff0a057807 */ /* 0x000fc60000800000 */
[----:B0-----:R-:W-:-:S05]  /*0300*/  IMAD.WIDE R2, R11, 0x4, R2 ;  /* 0x000000040b027825 */ /* 0x001fca00078e0202 */
[----:B------:R-:W-:Y:S01]  /*0310*/  STG.E desc[UR4][R2.64], R5 ;  /* 0x0000000502007986 */ /* 0x000fe2000c101904 */
[----:B------:R-:W-:Y:S05]  /*0320*/  EXIT ;  /* 0x000000000000794d */ /* 0x000fea0003800000 */
.L_x_5:
[----:B------:R-:W-:-:S00]  /*0330*/  BRA `(.L_x_5) ;  /* 0xfffffffc00fc7947 */ /* 0x000fc0000383ffff */
[----:B------:R-:W-:-:S00]  /*0340*/  NOP ;  /* 0x0000000000007918 */ /* 0x000fc00000000000 */
        /* <DEDUP_REMOVED lines=11> */
.L_x_40:


//--------------------- .text._Z18encode_card_kernelPPcPiPjS1_S1_ --------------------------
	.section	.text._Z18encode_card_kernelPPcPiPjS1_S1_,"ax",@progbits
	.align	128
        .global         _Z18encode_card_kernelPPcPiPjS1_S1_
        .type           _Z18encode_card_kernelPPcPiPjS1_S1_,@function
        .size           _Z18encode_card_kernelPPcPiPjS1_S1_,(.L_x_41 - _Z18encode_card_kernelPPcPiPjS1_S1_)
        .other          _Z18encode_card_kernelPPcPiPjS1_S1_,@"STO_CUDA_ENTRY STV_DEFAULT"
_Z18encode_card_kernelPPcPiPjS1_S1_:
.text._Z18encode_card_kernelPPcPiPjS1_S1_:
[----:B------:R-:W0:Y:S01]  /*0000*/  LDC R1, c[0x0][0x37c] ;  /* 0x0000df00ff017b82 */ /* 0x000e220000000800 */
[----:B------:R-:W1:Y:S07]  /*0010*/  S2R R3, SR_TID.Y ;  /* 0x0000000000037919 */ /* 0x000e6e0000002200 */
[----:B------:R-:W2:Y:S01]  /*0020*/  LDC R29, c[0x0][0x360] ;  /* 0x0000d800ff1d7b82 */ /* 0x000ea20000000800 */
[----:B------:R-:W3:Y:S01]  /*0030*/  LDCU.64 UR36, c[0x0][0x358] ;  /* 0x00006b00ff2477ac */ /* 0x000ee20008000a00 */
[----:B0-----:R-:W-:Y:S01]  /*0040*/  VIADD R1, R1, 0xffffff40 ;  /* 0xffffff4001017836 */ /* 0x001fe20000000000 */
[----:B------:R-:W2:Y:S05]  /*0050*/  S2R R0, SR_TID.X ;  /* 0x0000000000007919 */ /* 0x000eaa0000002100 */
[----:B------:R-:W1:Y:S08]  /*0060*/  S2UR UR5, SR_CTAID.Y ;  /* 0x00000000000579c3 */ /* 0x000e700000002600 */
[----:B------:R-:W1:Y:S08]  /*0070*/  LDC R2, c[0x0][0x364] ;  /* 0x0000d900ff027b82 */ /* 0x000e700000000800 */
[----:B------:R-:W2:Y:S08]  /*0080*/  S2UR UR4, SR_CTAID.X ;  /* 0x00000000000479c3 */ /* 0x000eb00000002500 */
[----:B------:R-:W0:Y:S01]  /*0090*/  LDC.64 R4, c[0x0][0x388] ;  /* 0x0000e200ff047b82 */ /* 0x000e220000000a00 */
[----:B-1----:R-:W-:-:S05]  /*00a0*/  IMAD R2, R2, UR5, R3 ;  /* 0x0000000502027c24 */ /* 0x002fca000f8e0203 */
[----:B------:R-:W-:Y:S01]  /*00b0*/  ISETP.NE.AND P0, PT, R2, RZ, PT ;  /* 0x000000ff0200720c */ /* 0x000fe20003f05270 */
[----:B--2---:R-:W-:-:S04]  /*00c0*/  IMAD R29, R29, UR4, R0 ;  /* 0x000000041d1d7c24 */ /* 0x004fc8000f8e0200 */
[----:B------:R-:W-:-:S04]  /*00d0*/  IMAD R3, R29, 0x4, R2 ;  /* 0x000000041d037824 */ /* 0x000fc800078e0202 */
[----:B0-----:R-:W-:-:S05]  /*00e0*/  IMAD.WIDE R4, R3, 0x4, R4 ;  /* 0x0000000403047825 */ /* 0x001fca00078e0204 */
[----:B---3--:R-:W2:Y:S04]  /*00f0*/  @P0 LDG.E R0, desc[UR36][R4.64+-0x4] ;  /* 0xfffffc2404000981 */ /* 0x008ea8000c1e1900 */
[----:B------:R-:W3:Y:S01]  /*0100*/  LDG.E R17, desc[UR36][R4.64] ;  /* 0x0000002404117981 */ /* 0x000ee2000c1e1900 */
[----:B------:R-:W-:Y:S01]  /*0110*/  IMAD.MOV.U32 R16, RZ, RZ, RZ ;  /* 0x000000ffff107224 */ /* 0x000fe200078e00ff */
[----:B------:R-:W-:Y:S01]  /*0120*/  BSSY.RECONVERGENT B8, `(.L_x_6) ;  /* 0x000015c000087945 */ /* 0x000fe20003800200 */
[----:B--2---:R-:W-:-:S05]  /*0130*/  @P0 VIADD R16, R0, 0x1 ;  /* 0x0000000100100836 */ /* 0x004fca0000000000 */
[----:B---3--:R-:W-:-:S13]  /*0140*/  ISETP.GE.AND P0, PT, R17, R16, PT ;  /* 0x000000101100720c */ /* 0x008fda0003f06270 */
[----:B------:R-:W-:Y:S05]  /*0150*/  @!P0 BRA `(.L_x_7) ;  /* 0x0000001400608947 */ /* 0x000fea0003800000 */
[----:B------:R-:W-:Y:S01]  /*0160*/  MOV R0, 0x68 ;  /* 0x0000006800007802 */ /* 0x000fe20000000f00 */
[----:B------:R-:W-:Y:S02]  /*0170*/  IMAD.MOV.U32 R4, RZ, RZ, 0xa ;  /* 0x0000000aff047424 */ /* 0x000fe400078e00ff */
[----:B------:R-:W-:Y:S01]  /*0180*/  IMAD.MOV.U32 R5, RZ, RZ, RZ ;  /* 0x000000ffff057224 */ /* 0x000fe200078e00ff */
[----:B------:R0:W1:Y:S06]  /*0190*/  LDC.64 R6, c[0x4][R0] ;  /* 0x0100000000067b82 */ /* 0x00006c0000000a00 */
[----:B------:R-:W-:-:S07]  /*01a0*/  LEPC R20, `(.L_x_8) ;  /* 0x000000001014794e */ /* 0x000fce0000000000 */
[----:B01----:R-:W-:Y:S05]  /*01b0*/  CALL.ABS.NOINC R6 ;  /* 0x0000000006007343 */ /* 0x003fea0003c00000 */
.L_x_8:
[----:B------:R-:W0:Y:S01]  /*01c0*/  LDC.64 R12, c[0x4][0x8] ;  /* 0x01000200ff0c7b82 */ /* 0x000e220000000a00 */
[----:B------:R-:W-:Y:S01]  /*01d0*/  IADD3 R17, PT, PT, R17, -R16, RZ ;  /* 0x8000001011117210 */ /* 0x000fe20007ffe0ff */
[----:B------:R-:W-:Y:S03]  /*01e0*/  BSSY.RECONVERGENT B0, `(.L_x_9) ;  /* 0x0000019000007945 */ /* 0x000fe60003800200 */
[C---:B------:R-:W-:Y:S02]  /*01f0*/  ISETP.NE.AND P0, PT, R17.reuse, RZ, PT ;  /* 0x000000ff1100720c */ /* 0x040fe40003f05270 */
[----:B------:R-:W-:Y:S01]  /*0200*/  SHF.R.S32.HI R3, RZ, 0x1f, R17 ;  /* 0x0000001fff037819 */ /* 0x000fe20000011411 */
[----:B------:R-:W1:Y:S01]  /*0210*/  LDC.64 R14, c[0x4][0x10] ;  /* 0x01000400ff0e7b82 */ /* 0x000e620000000a00 */
[----:B------:R-:W-:-:S05]  /*0220*/  IADD3 R6, P1, PT, R17, R4, RZ ;  /* 0x0000000411067210 */ /* 0x000fca0007f3e0ff */
[----:B------:R-:W-:-:S04]  /*0230*/  IMAD.X R7, R3, 0x1, R5, P1 ;  /* 0x0000000103077824 */ /* 0x000fc800008e0605 */
[----:B------:R-:W-:Y:S05]  /*0240*/  @!P0 BRA `(.L_x_10) ;  /* 0x0000000000488947 */ /* 0x000fea0003800000 */
[----:B------:R-:W2:Y:S02]  /*0250*/  LDC.64 R8, c[0x0][0x380] ;  /* 0x0000e000ff087b82 */ /* 0x000ea40000000a00 */
[----:B--2---:R-:W-:-:S06]  /*0260*/  IMAD.WIDE R8, R29, 0x8, R8 ;  /* 0x000000081d087825 */ /* 0x004fcc00078e0208 */
[----:B------:R-:W2:Y:S01]  /*0270*/  LDG.E.64 R8, desc[UR36][R8.64] ;  /* 0x0000002408087981 */ /* 0x000ea2000c1e1b00 */
[----:B------:R-:W-:Y:S02]  /*0280*/  IMAD.MOV.U32 R0, RZ, RZ, RZ ;  /* 0x000000ffff007224 */ /* 0x000fe400078e00ff */
[----:B------:R-:W-:Y:S01]  /*0290*/  IMAD.MOV.U32 R18, RZ, RZ, RZ ;  /* 0x000000ffff127224 */ /* 0x000fe200078e00ff */
[----:B--2---:R-:W-:-:S04]  /*02a0*/  IADD3 R19, P0, PT, R8, R16, RZ ;  /* 0x0000001008137210 */ /* 0x004fc80007f1e0ff */
[----:B------:R-:W-:-:S09]  /*02b0*/  LEA.HI.X.SX32 R21, R16, R9, 0x1, P0 ;  /* 0x0000000910157211 */ /* 0x000fd200000f0eff */
.L_x_11:
[----:B------:R-:W-:-:S05]  /*02c0*/  IADD3 R10, P0, PT, R0, R19, RZ ;  /* 0x00000013000a7210 */ /* 0x000fca0007f1e0ff */
[----:B--2---:R-:W-:-:S06]  /*02d0*/  IMAD.X R11, R18, 0x1, R21, P0 ;  /* 0x00000001120b7824 */ /* 0x004fcc00000e0615 */
[----:B------:R-:W2:Y:S01]  /*02e0*/  LD.E.U8 R11, desc[UR36][R10.64] ;  /* 0x000000240a0b7980 */ /* 0x000ea2000c101100 */
[----:B------:R-:W-:-:S05]  /*02f0*/  IADD3 R8, P0, PT, R0, R4, RZ ;  /* 0x0000000400087210 */ /* 0x000fca0007f1e0ff */
[----:B------:R-:W-:Y:S01]  /*0300*/  IMAD.X R9, R18, 0x1, R5, P0 ;  /* 0x0000000112097824 */ /* 0x000fe200000e0605 */
[----:B------:R-:W-:-:S04]  /*0310*/  IADD3 R0, P0, PT, R0, 0x1, RZ ;  /* 0x0000000100007810 */ /* 0x000fc80007f1e0ff */
[----:B------:R-:W-:Y:S02]  /*0320*/  IADD3.X R18, PT, PT, RZ, R18, RZ, P0, !PT ;  /* 0x00000012ff127210 */ /* 0x000fe400007fe4ff */
[----:B------:R-:W-:-:S04]  /*0330*/  ISETP.GE.U32.AND P0, PT, R0, R17, PT ;  /* 0x000000110000720c */ /* 0x000fc80003f06070 */
[----:B------:R-:W-:Y:S01]  /*0340*/  ISETP.GE.U32.AND.EX P0, PT, R18, R3, PT, P0 ;  /* 0x000000031200720c */ /* 0x000fe20003f06100 */
[----:B--2---:R2:W-:-:S12]  /*0350*/  ST.E.U8 desc[UR36][R8.64], R11 ;  /* 0x0000000b08007985 */ /* 0x0045d8000c101124 */
[----:B------:R-:W-:Y:S05]  /*0360*/  @!P0 BRA `(.L_x_11) ;  /* 0xfffffffc00d48947 */ /* 0x000fea000383ffff */
.L_x_10:
[----:B------:R-:W-:Y:S05]  /*0370*/  BSYNC.RECONVERGENT B0 ;  /* 0x0000000000007941 */ /* 0x000fea0003800200 */
.L_x_9:
[----:B------:R3:W-:Y:S01]  /*0380*/  ST.E.U8 desc[UR36][R6.64], RZ ;  /* 0x000000ff06007985 */ /* 0x0007e2000c101124 */
[----:B--2---:R-:W2:Y:S01]  /*0390*/  LDC.64 R8, c[0x4][0x18] ;  /* 0x01000600ff087b82 */ /* 0x004ea20000000a00 */
[----:B------:R-:W-:Y:S04]  /*03a0*/  BSSY.RECONVERGENT B0, `(.L_x_12) ;  /* 0x000012d000007945 */ /* 0x000fe80003800200 */
[----:B------:R-:W-:Y:S01]  /*03b0*/  BSSY.RELIABLE B7, `(.L_x_13) ;  /* 0x0000052000077945 */ /* 0x000fe20003800100 */
[----:B01----:R0:W-:Y:S01]  /*03c0*/  STL.128 [R1+0x60], R12 ;  /* 0x0000600c01007387 */ /* 0x0031e20000100c00 */
[----:B------:R-:W-:Y:S01]  /*03d0*/  IMAD.MOV.U32 R3, RZ, RZ, RZ ;  /* 0x000000ffff037224 */ /* 0x000fe200078e00ff */
[----:B------:R-:W2:Y:S01]  /*03e0*/  LDC.64 R10, c[0x4][0x20] ;  /* 0x01000800ff0a7b82 */ /* 0x000ea20000000a00 */
[----:B---3--:R-:W-:-:S02]  /*03f0*/  VIADD R7, R1, 0x60 ;  /* 0x0000006001077836 */ /* 0x008fc40000000000 */
[----:B------:R-:W-:-:S05]  /*0400*/  IMAD.MOV.U32 R6, RZ, RZ, 0xb ;  /* 0x0000000bff067424 */ /* 0x000fca00078e00ff */
[----:B------:R-:W1:Y:S08]  /*0410*/  LDC.64 R16, c[0x4][0x38] ;  /* 0x01000e00ff107b82 */ /* 0x000e700000000a00 */
[----:B0-----:R-:W0:Y:S08]  /*0420*/  LDC.64 R12, c[0x4][0x28] ;  /* 0x01000a00ff0c7b82 */ /* 0x001e300000000a00 */
[----:B------:R-:W0:Y:S01]  /*0430*/  LDC.64 R14, c[0x4][0x30] ;  /* 0x01000c00ff0e7b82 */ /* 0x000e220000000a00 */
[----:B--2---:R2:W-:Y:S07]  /*0440*/  STL.128 [R1+0x70], R8 ;  /* 0x0000700801007387 */ /* 0x0045ee0000100c00 */
[----:B------:R-:W1:Y:S08]  /*0450*/  LDC.64 R18, c[0x4][0x40] ;  /* 0x01001000ff127b82 */ /* 0x000e700000000a00 */
[----:B------:R-:W3:Y:S08]  /*0460*/  LDC.64 R20, c[0x4][0x48] ;  /* 0x01001200ff147b82 */ /* 0x000ef00000000a00 */
[----:B------:R-:W3:Y:S01]  /*0470*/  LDC.64 R22, c[0x4][0x50] ;  /* 0x01001400ff167b82 */ /* 0x000ee20000000a00 */
[----:B0-----:R2:W-:Y:S07]  /*0480*/  STL.128 [R1+0x80], R12 ;  /* 0x0000800c01007387 */ /* 0x0015ee0000100c00 */
[----:B------:R-:W0:Y:S01]  /*0490*/  LDC.64 R24, c[0x4][0x58] ;  /* 0x01001600ff187b82 */ /* 0x000e220000000a00 */
[----:B-1----:R2:W-:Y:S07]  /*04a0*/  STL.128 [R1+0x90], R16 ;  /* 0x0000901001007387 */ /* 0x0025ee0000100c00 */
[----:B------:R-:W0:Y:S01]  /*04b0*/  LDC.64 R26, c[0x4][0x60] ;  /* 0x01001800ff1a7b82 */ /* 0x000e220000000a00 */
[----:B---3--:R2:W-:Y:S04]  /*04c0*/  STL.128 [R1+0xa0], R20 ;  /* 0x0000a01401007387 */ /* 0x0085e80000100c00 */
[----:B0-----:R2:W-:Y:S02]  /*04d0*/  STL.128 [R1+0xb0], R24 ;  /* 0x0000b01801007387 */ /* 0x0015e40000100c00 */
.L_x_22:
[----:B------:R-:W-:-:S05]  /*04e0*/  IMAD.IADD R0, R6, 0x1, -R3 ;  /* 0x0000000106007824 */ /* 0x000fca00078e0a03 */
[----:B------:R-:W-:-:S04]  /*04f0*/  LEA.HI R0, R0, R0, RZ, 0x1 ;  /* 0x0000000000007211 */ /* 0x000fc800078f08ff */
[----:B------:R-:W-:-:S05]  /*0500*/  LEA.HI.SX32 R0, R0, R3, 0x1f ;  /* 0x0000000300007211 */ /* 0x000fca00078ffaff */
[----:B--2---:R-:W-:-:S06]  /*0510*/  IMAD R8, R0, 0x8, R7 ;  /* 0x0000000800087824 */ /* 0x004fcc00078e0207 */
[----:B------:R-:W2:Y:S04]  /*0520*/  LDL.64 R8, [R8] ;  /* 0x0000000008087983 */ /* 0x000ea80000100a00 */
[----:B--2---:R-:W2:Y:S01]  /*0530*/  LD.E.U8 R12, desc[UR36][R8.64] ;  /* 0x00000024080c7980 */ /* 0x004ea2000c101100 */
[----:B------:R-:W-:Y:S01]  /*0540*/  BSSY.RELIABLE B6, `(.L_x_14) ;  /* 0x0000036000067945 */ /* 0x000fe20003800100 */
[----:B------:R-:W-:Y:S02]  /*0550*/  PLOP3.LUT P0, PT, PT, PT, PT, 0x80, 0x8 ;  /* 0x000000000008781c */ /* 0x000fe40003f0f070 */
[----:B------:R-:W-:Y:S02]  /*0560*/  CS2R R10, SRZ ;  /* 0x00000000000a7805 */ /* 0x000fe4000001ff00 */
[----:B--2---:R-:W-:-:S13]  /*0570*/  ISETP.NE.AND P1, PT, R12, RZ, PT ;  /* 0x000000ff0c00720c */ /* 0x004fda0003f25270 */
[----:B------:R-:W-:Y:S05]  /*0580*/  @!P1 BRA `(.L_x_15) ;  /* 0x00000000007c9947 */ /* 0x000fea0003800000 */
[----:B------:R-:W-:Y:S02]  /*0590*/  PRMT R14, R12, 0x7610, R14 ;  /* 0x000076100c0e7816 */ /* 0x000fe4000000000e */
[----:B------:R-:W-:-:S07]  /*05a0*/  CS2R R10, SRZ ;  /* 0x00000000000a7805 */ /* 0x000fce000001ff00 */
.L_x_18:
[----:B------:R-:W-:-:S04]  /*05b0*/  IADD3 R12, P0, PT, R11, R4, RZ ;  /* 0x000000040b0c7210 */ /* 0x000fc80007f1e0ff */
[----:B------:R-:W-:-:S05]  /*05c0*/  IADD3.X R13, PT, PT, R10, R5, RZ, P0, !PT ;  /* 0x000000050a0d7210 */ /* 0x000fca00007fe4ff */
[----:B------:R-:W2:Y:S01]  /*05d0*/  LD.E.U8 R12, desc[UR36][R12.64] ;  /* 0x000000240c0c7980 */ /* 0x000ea2000c101100 */
[----:B------:R-:W-:Y:S02]  /*05e0*/  PLOP3.LUT P0, PT, PT, PT, PT, 0x8, 0x80 ;  /* 0x000000000080781c */ /* 0x000fe40003f0e170 */
[----:B--2---:R-:W-:-:S13]  /*05f0*/  ISETP.NE.AND P1, PT, R12, RZ, PT ;  /* 0x000000ff0c00720c */ /* 0x004fda0003f25270 */
[----:B------:R-:W-:Y:S05]  /*0600*/  @!P1 BRA `(.L_x_15) ;  /* 0x00000000005c9947 */ /* 0x000fea0003800000 */
[----:B------:R-:W-:Y:S01]  /*0610*/  PRMT R15, R14, 0x7610, R15 ;  /* 0x000076100e0f7816 */ /* 0x000fe2000000000f */
[----:B------:R-:W-:-:S04]  /*0620*/  VIADD R14, R12, 0xffffffbf ;  /* 0xffffffbf0c0e7836 */ /* 0x000fc80000000000 */
[----:B------:R-:W-:Y:S01]  /*0630*/  VIADD R13, R15, 0xffffffbf ;  /* 0xffffffbf0f0d7836 */ /* 0x000fe20000000000 */
[----:B------:R-:W-:-:S04]  /*0640*/  LOP3.LUT R14, R14, 0xff, RZ, 0xc0, !PT ;  /* 0x000000ff0e0e7812 */ /* 0x000fc800078ec0ff */
[----:B------:R-:W-:Y:S02]  /*0650*/  LOP3.LUT R13, R13, 0xff, RZ, 0xc0, !PT ;  /* 0x000000ff0d0d7812 */ /* 0x000fe400078ec0ff */
[----:B------:R-:W-:Y:S02]  /*0660*/  ISETP.GE.U32.AND P1, PT, R14, 0x1a, PT ;  /* 0x0000001a0e00780c */ /* 0x000fe40003f26070 */
[----:B------:R-:W-:-:S11]  /*0670*/  ISETP.GE.U32.AND P0, PT, R13, 0x1a, PT ;  /* 0x0000001a0d00780c */ /* 0x000fd60003f06070 */
[----:B------:R-:W-:Y:S02]  /*0680*/  @!P1 VIADD R12, R12, 0x20 ;  /* 0x000000200c0c9836 */ /* 0x000fe40000000000 */
[----:B------:R-:W-:-:S03]  /*0690*/  @!P0 VIADD R15, R15, 0x20 ;  /* 0x000000200f0f8836 */ /* 0x000fc60000000000 */
[----:B------:R-:W-:Y:S02]  /*06a0*/  PRMT R12, R12, 0x8880, RZ ;  /* 0x000088800c0c7816 */ /* 0x000fe400000000ff */
[----:B------:R-:W-:-:S04]  /*06b0*/  PRMT R13, R15, 0x8880, RZ ;  /* 0x000088800f0d7816 */ /* 0x000fc800000000ff */
[----:B------:R-:W-:-:S13]  /*06c0*/  ISETP.GE.AND P0, PT, R13, R12, PT ;  /* 0x0000000c0d00720c */ /* 0x000fda0003f06270 */
[----:B------:R-:W-:Y:S05]  /*06d0*/  @!P0 BRA `(.L_x_16) ;  /* 0x0000000000488947 */ /* 0x000fea0003800000 */
[----:B------:R-:W-:-:S13]  /*06e0*/  ISETP.GT.AND P0, PT, R13, R12, PT ;  /* 0x0000000c0d00720c */ /* 0x000fda0003f04270 */
[----:B------:R-:W-:Y:S05]  /*06f0*/  @P0 BRA `(.L_x_17) ;  /* 0x0000000000640947 */ /* 0x000fea0003800000 */
[----:B------:R-:W-:-:S05]  /*0700*/  IADD3 R12, P0, PT, R8, R11, RZ ;  /* 0x0000000b080c7210 */ /* 0x000fca0007f1e0ff */
[----:B------:R-:W-:-:S05]  /*0710*/  IMAD.X R13, R9, 0x1, R10, P0 ;  /* 0x00000001090d7824 */ /* 0x000fca00000e060a */
[----:B------:R-:W2:Y:S01]  /*0720*/  LD.E.U8 R14, desc[UR36][R12.64+0x1] ;  /* 0x000001240c0e7980 */ /* 0x000ea2000c101100 */
[----:B------:R-:W-:-:S04]  /*0730*/  IADD3 R11, P1, PT, R11, 0x1, RZ ;  /* 0x000000010b0b7810 */ /* 0x000fc80007f3e0ff */
[----:B------:R-:W-:Y:S02]  /*0740*/  IADD3.X R10, PT, PT, RZ, R10, RZ, P1, !PT ;  /* 0x0000000aff0a7210 */ /* 0x000fe40000ffe4ff */
[----:B--2---:R-:W-:-:S13]  /*0750*/  ISETP.NE.AND P0, PT, R14, RZ, PT ;  /* 0x000000ff0e00720c */ /* 0x004fda0003f05270 */
[----:B------:R-:W-:Y:S05]  /*0760*/  @P0 BRA `(.L_x_18) ;  /* 0xfffffffc00900947 */ /* 0x000fea000383ffff */
[----:B------:R-:W-:-:S13]  /*0770*/  PLOP3.LUT P0, PT, PT, PT, PT, 0x80, 0x8 ;  /* 0x000000000008781c */ /* 0x000fda0003f0f070 */
.L_x_15:
[----:B------:R-:W-:Y:S05]  /*0780*/  @!P0 BRA `(.L_x_19) ;  /* 0x0000000000248947 */ /* 0x000fea0003800000 */
[----:B------:R-:W-:-:S05]  /*0790*/  IADD3 R8, P0, PT, R11, R4, RZ ;  /* 0x000000040b087210 */ /* 0x000fca0007f1e0ff */
[----:B------:R-:W-:-:S05]  /*07a0*/  IMAD.X R9, R10, 0x1, R5, P0 ;  /* 0x000000010a097824 */ /* 0x000fca00000e0605 */
[----:B------:R-:W2:Y:S02]  /*07b0*/  LD.E.U8 R8, desc[UR36][R8.64] ;  /* 0x0000002408087980 */ /* 0x000ea4000c101100 */
[----:B--2---:R-:W-:-:S13]  /*07c0*/  ISETP.NE.AND P0, PT, R8, RZ, PT ;  /* 0x000000ff0800720c */ /* 0x004fda0003f05270 */
[----:B------:R-:W-:Y:S05]  /*07d0*/  @!P0 BREAK.RELIABLE B6 ;  /* 0x0000000000068942 */ /* 0x000fea0003800100 */
[----:B------:R-:W-:Y:S05]  /*07e0*/  @!P0 BREAK.RELIABLE B7 ;  /* 0x0000000000078942 */ /* 0x000fea0003800100 */
[----:B------:R-:W-:Y:S05]  /*07f0*/  @!P0 BRA `(.L_x_20) ;  /* 0x0000000c00188947 */ /* 0x000fea0003800000 */
.L_x_16:
[----:B------:R-:W-:Y:S01]  /*0800*/  VIADD R3, R0, 0x1 ;  /* 0x0000000100037836 */ /* 0x000fe20000000000 */
[----:B------:R-:W-:Y:S06]  /*0810*/  BRA `(.L_x_21) ;  /* 0x0000000000207947 */ /* 0x000fec0003800000 */
.L_x_19:
[----:B------:R-:W-:-:S05]  /*0820*/  IADD3 R8, P0, PT, R11, R4, RZ ;  /* 0x000000040b087210 */ /* 0x000fca0007f1e0ff */
[----:B------:R-:W-:-:S05]  /*0830*/  IMAD.X R9, R10, 0x1, R5, P0 ;  /* 0x000000010a097824 */ /* 0x000fca00000e0605 */
[----:B------:R-:W2:Y:S02]  /*0840*/  LD.E.U8 R8, desc[UR36][R8.64] ;  /* 0x0000002408087980 */ /* 0x000ea4000c101100 */
[----:B--2---:R-:W-:-:S13]  /*0850*/  ISETP.NE.AND P0, PT, R8, RZ, PT ;  /* 0x000000ff0800720c */ /* 0x004fda0003f05270 */
[----:B------:R-:W-:Y:S05]  /*0860*/  @P0 BREAK.RELIABLE B6 ;  /* 0x0000000000060942 */ /* 0x000fea0003800100 */
[----:B------:R-:W-:Y:S05]  /*0870*/  @P0 BREAK.RELIABLE B7 ;  /* 0x0000000000070942 */ /* 0x000fea0003800100 */
[----:B------:R-:W-:Y:S05]  /*0880*/  @P0 BRA `(.L_x_20) ;  /* 0x0000000800f40947 */ /* 0x000fea0003800000 */
.L_x_17:
[----:B------:R-:W-:-:S07]  /*0890*/  VIADD R6, R0, 0xffffffff ;  /* 0xffffffff00067836 */ /* 0x000fce0000000000 */
.L_x_21:
[----:B------:R-:W-:Y:S05]  /*08a0*/  BSYNC.RELIABLE B6 ;  /* 0x0000000000067941 */ /* 0x000fea0003800100 */
.L_x_14:
[----:B------:R-:W-:-:S13]  /*08b0*/  ISETP.GE.AND P0, PT, R3, R6, PT ;  /* 0x000000060300720c */ /* 0x000fda0003f06270 */
[----:B------:R-:W-:Y:S05]  /*08c0*/  @!P0 BRA `(.L_x_22) ;  /* 0xfffffffc00048947 */ /* 0x000fea000383ffff */
[----:B------:R-:W-:Y:S05]  /*08d0*/  BSYNC.RELIABLE B7 ;  /* 0x0000000000077941 */ /* 0x000fea0003800100 */
.L_x_13:
[----:B------:R-:W-:-:S06]  /*08e0*/  IMAD R8, R3, 0x8, R7 ;  /* 0x0000000803087824 */ /* 0x000fcc00078e0207 */
[----:B------:R-:W2:Y:S04]  /*08f0*/  LDL.64 R8, [R8] ;  /* 0x0000000008087983 */ /* 0x000ea80000100a00 */
[----:B--2---:R-:W2:Y:S01]  /*0900*/  LD.E.U8 R10, desc[UR36][R8.64] ;  /* 0x00000024080a7980 */ /* 0x004ea2000c101100 */
[----:B------:R-:W-:Y:S01]  /*0910*/  HFMA2 R15, -RZ, RZ, 0, 0 ;  /* 0x00000000ff0f7431 */ /* 0x000fe200000001ff */
[----:B------:R-:W-:Y:S01]  /*0920*/  PLOP3.LUT P0, PT, PT, PT, PT, 0x80, 0x8 ;  /* 0x000000000008781c */ /* 0x000fe20003f0f070 */
[----:B------:R-:W-:Y:S01]  /*0930*/  IMAD.MOV.U32 R0, RZ, RZ, RZ ;  /* 0x000000ffff007224 */ /* 0x000fe200078e00ff */
[----:B--2---:R-:W-:-:S13]  /*0940*/  ISETP.NE.AND P1, PT, R10, RZ, PT ;  /* 0x000000ff0a00720c */ /* 0x004fda0003f25270 */
[----:B------:R-:W-:Y:S05]  /*0950*/  @!P1 BRA `(.L_x_23) ;  /* 0x00000000008c9947 */ /* 0x000fea0003800000 */
[----:B------:R-:W-:Y:S01]  /*0960*/  BSSY.RELIABLE B1, `(.L_x_24) ;  /* 0x0000021000017945 */ /* 0x000fe20003800100 */
[----:B------:R-:W-:Y:S01]  /*0970*/  PRMT R12, R10, 0x7610, R12 ;  /* 0x000076100a0c7816 */ /* 0x000fe2000000000c */
[----:B------:R-:W-:Y:S02]  /*0980*/  IMAD.MOV.U32 R15, RZ, RZ, RZ ;  /* 0x000000ffff0f7224 */ /* 0x000fe400078e00ff */
[----:B------:R-:W-:-:S07]  /*0990*/  IMAD.MOV.U32 R0, RZ, RZ, RZ ;  /* 0x000000ffff007224 */ /* 0x000fce00078e00ff */
.L_x_26:
[----:B------:R-:W-:-:S05]  /*09a0*/  IADD3 R10, P0, PT, R15, R4, RZ ;  /* 0x000000040f0a7210 */ /* 0x000fca0007f1e0ff */
[----:B------:R-:W-:-:S05]  /*09b0*/  IMAD.X R11, R0, 0x1, R5, P0 ;  /* 0x00000001000b7824 */ /* 0x000fca00000e0605 */
[----:B------:R-:W2:Y:S01]  /*09c0*/  LD.E.U8 R10, desc[UR36][R10.64] ;  /* 0x000000240a0a7980 */ /* 0x000ea2000c101100 */
[----:B------:R-:W-:Y:S02]  /*09d0*/  PLOP3.LUT P0, PT, PT, PT, PT, 0x8, 0x80 ;  /* 0x000000000080781c */ /* 0x000fe40003f0e170 */
[----:B--2---:R-:W-:-:S13]  /*09e0*/  ISETP.NE.AND P1, PT, R10, RZ, PT ;  /* 0x000000ff0a00720c */ /* 0x004fda0003f25270 */
[----:B------:R-:W-:Y:S05]  /*09f0*/  @!P1 BREAK.RELIABLE B1 ;  /* 0x0000000000019942 */ /* 0x000fea0003800100 */
[----:B------:R-:W-:Y:S05]  /*0a00*/  @!P1 BRA `(.L_x_23) ;  /* 0x0000000000609947 */ /* 0x000fea0003800000 */
[----:B------:R-:W-:Y:S01]  /*0a10*/  PRMT R13, R12, 0x7610, R13 ;  /* 0x000076100c0d7816 */ /* 0x000fe2000000000d */
[----:B------:R-:W-:-:S03]  /*0a20*/  VIADD R12, R10, 0xffffffbf ;  /* 0xffffffbf0a0c7836 */ /* 0x000fc60000000000 */
[----:B------:R-:W-:Y:S02]  /*0a30*/  IADD3 R11, PT, PT, R13, -0x41, RZ ;  /* 0xffffffbf0d0b7810 */ /* 0x000fe40007ffe0ff */
[----:B------:R-:W-:Y:S02]  /*0a40*/  LOP3.LUT R12, R12, 0xff, RZ, 0xc0, !PT ;  /* 0x000000ff0c0c7812 */ /* 0x000fe400078ec0ff */
[----:B------:R-:W-:Y:S02]  /*0a50*/  LOP3.LUT R11, R11, 0xff, RZ, 0xc0, !PT ;  /* 0x000000ff0b0b7812 */ /* 0x000fe400078ec0ff */
[----:B------:R-:W-:Y:S02]  /*0a60*/  ISETP.GE.U32.AND P1, PT, R12, 0x1a, PT ;  /* 0x0000001a0c00780c */ /* 0x000fe40003f26070 */
[----:B------:R-:W-:-:S11]  /*0a70*/  ISETP.GE.U32.AND P0, PT, R11, 0x1a, PT ;  /* 0x0000001a0b00780c */ /* 0x000fd60003f06070 */
[----:B------:R-:W-:Y:S02]  /*0a80*/  @!P1 VIADD R10, R10, 0x20 ;  /* 0x000000200a0a9836 */ /* 0x000fe40000000000 */
[----:B------:R-:W-:-:S03]  /*0a90*/  @!P0 VIADD R13, R13, 0x20 ;  /* 0x000000200d0d8836 */ /* 0x000fc60000000000 */
[----:B------:R-:W-:Y:S02]  /*0aa0*/  LOP3.LUT R11, R10, 0xff, RZ, 0xc0, !PT ;  /* 0x000000ff0a0b7812 */ /* 0x000fe400078ec0ff */
[----:B------:R-:W-:-:S04]  /*0ab0*/  LOP3.LUT R10, R13, 0xff, RZ, 0xc0, !PT ;  /* 0x000000ff0d0a7812 */ /* 0x000fc800078ec0ff */
[----:B------:R-:W-:-:S13]  /*0ac0*/  ISETP.NE.AND P0, PT, R10, R11, PT ;  /* 0x0000000b0a00720c */ /* 0x000fda0003f05270 */
[----:B------:R-:W-:Y:S05]  /*0ad0*/  @P0 BREAK.RELIABLE B1 ;  /* 0x0000000000010942 */ /* 0x000fea0003800100 */
[----:B------:R-:W-:Y:S05]  /*0ae0*/  @P0 BRA `(.L_x_25) ;  /* 0x0000000000e00947 */ /* 0x000fea0003800000 */
[----:B------:R-:W-:-:S05]  /*0af0*/  IADD3 R10, P0, PT, R8, R15, RZ ;  /* 0x0000000f080a7210 */ /* 0x000fca0007f1e0ff */
[----:B------:R-:W-:-:S05]  /*0b00*/  IMAD.X R11, R9, 0x1, R0, P0 ;  /* 0x00000001090b7824 */ /* 0x000fca00000e0600 */
[----:B------:R-:W2:Y:S01]  /*0b10*/  LD.E.U8 R12, desc[UR36][R10.64+0x1] ;  /* 0x000001240a0c7980 */ /* 0x000ea2000c101100 */
[----:B------:R-:W-:-:S05]  /*0b20*/  IADD3 R13, P1, PT, R15, 0x1, RZ ;  /* 0x000000010f0d7810 */ /* 0x000fca0007f3e0ff */
[----:B------:R-:W-:Y:S02]  /*0b30*/  IMAD.X R0, RZ, RZ, R0, P1 ;  /* 0x000000ffff007224 */ /* 0x000fe400008e0600 */
[----:B------:R-:W-:Y:S01]  /*0b40*/  IMAD.MOV.U32 R15, RZ, RZ, R13 ;  /* 0x000000ffff0f7224 */ /* 0x000fe200078e000d */
[----:B--2---:R-:W-:-:S13]  /*0b50*/  ISETP.NE.AND P0, PT, R12, RZ, PT ;  /* 0x000000ff0c00720c */ /* 0x004fda0003f05270 */
[----:B------:R-:W-:Y:S05]  /*0b60*/  @P0 BRA `(.L_x_26) ;  /* 0xfffffffc008c0947 */ /* 0x000fea000383ffff */
[----:B------:R-:W-:Y:S05]  /*0b70*/  BSYNC.RELIABLE B1 ;  /* 0x0000000000017941 */ /* 0x000fea0003800100 */
.L_x_24:
[----:B------:R-:W-:-:S13]  /*0b80*/  PLOP3.LUT P0, PT, PT, PT, PT, 0x80, 0x8 ;  /* 0x000000000008781c */ /* 0x000fda0003f0f070 */
.L_x_23:
[----:B------:R-:W-:Y:S05]  /*0b90*/  @!P0 BRA `(.L_x_27) ;  /* 0x0000000000188947 */ /* 0x000fea0003800000 */
[----:B------:R-:W-:-:S04]  /*0ba0*/  IADD3 R8, P0, PT, R15, R4, RZ ;  /* 0x000000040f087210 */ /* 0x000fc80007f1e0ff */
[----:B------:R-:W-:-:S05]  /*0bb0*/  IADD3.X R9, PT, PT, R0, R5, RZ, P0, !PT ;  /* 0x0000000500097210 */ /* 0x000fca00007fe4ff */
[----:B------:R-:W2:Y:S02]  /*0bc0*/  LD.E.U8 R8, desc[UR36][R8.64] ;  /* 0x0000002408087980 */ /* 0x000ea4000c101100 */
[----:B--2---:R-:W-:-:S13]  /*0bd0*/  ISETP.NE.AND P0, PT, R8, RZ, PT ;  /* 0x000000ff0800720c */ /* 0x004fda0003f05270 */
[----:B------:R-:W-:Y:S05]  /*0be0*/  @!P0 BRA `(.L_x_28) ;  /* 0x0000000000188947 */ /* 0x000fea0003800000 */
[----:B------:R-:W-:Y:S05]  /*0bf0*/  BRA `(.L_x_25) ;  /* 0x00000000009c7947 */ /* 0x000fea0003800000 */
.L_x_27:
[----:B------:R-:W-:-:S05]  /*0c00*/  IADD3 R8, P0, PT, R15, R4, RZ ;  /* 0x000000040f087210 */ /* 0x000fca0007f1e0ff */
[----:B------:R-:W-:-:S05]  /*0c10*/  IMAD.X R9, R0, 0x1, R5, P0 ;  /* 0x0000000100097824 */ /* 0x000fca00000e0605 */
[----:B------:R-:W2:Y:S02]  /*0c20*/  LD.E.U8 R8, desc[UR36][R8.64] ;  /* 0x0000002408087980 */ /* 0x000ea4000c101100 */
[----:B--2---:R-:W-:-:S13]  /*0c30*/  ISETP.NE.AND P0, PT, R8, RZ, PT ;  /* 0x000000ff0800720c */ /* 0x004fda0003f05270 */
[----:B------:R-:W-:Y:S05]  /*0c40*/  @!P0 BRA `(.L_x_25) ;  /* 0x0000000000888947 */ /* 0x000fea0003800000 */
.L_x_28:
[----:B------:R-:W-:Y:S02]  /*0c50*/  IMAD.MOV.U32 R16, RZ, RZ, 0x2 ;  /* 0x00000002ff107424 */ /* 0x000fe400078e00ff */
[----:B------:R-:W-:Y:S02]  /*0c60*/  HFMA2 R24, -RZ, RZ, 0, 5.9604644775390625e-08 ;  /* 0x00000001ff187431 */ /* 0x000fe400000001ff */
[----:B------:R-:W-:Y:S02]  /*0c70*/  IMAD.MOV.U32 R17, RZ, RZ, 0x2 ;  /* 0x00000002ff117424 */ /* 0x000fe400078e00ff */
[----:B------:R-:W-:Y:S02]  /*0c80*/  HFMA2 R12, -RZ, RZ, 0, 0 ;  /* 0x00000000ff0c7431 */ /* 0x000fe400000001ff */
[----:B------:R-:W-:Y:S01]  /*0c90*/  IMAD.MOV.U32 R18, RZ, RZ, 0x1 ;  /* 0x00000001ff127424 */ /* 0x000fe200078e00ff */
[----:B------:R-:W-:Y:S01]  /*0ca0*/  MOV R21, 0x3 ;  /* 0x0000000300157802 */ /* 0x000fe20000000f00 */
[----:B------:R-:W-:-:S02]  /*0cb0*/  IMAD.MOV.U32 R19, RZ, RZ, RZ ;  /* 0x000000ffff137224 */ /* 0x000fc400078e00ff */
[----:B------:R-:W-:Y:S02]  /*0cc0*/  IMAD.MOV.U32 R27, RZ, RZ, 0x2 ;  /* 0x00000002ff1b7424 */ /* 0x000fe400078e00ff */
[----:B------:R-:W-:Y:S01]  /*0cd0*/  IMAD.MOV.U32 R25, RZ, RZ, RZ ;  /* 0x000000ffff197224 */ /* 0x000fe200078e00ff */
[----:B------:R0:W-:Y:S01]  /*0ce0*/  STL.128 [R1+0x10], R16 ;  /* 0x0000101001007387 */ /* 0x0001e20000100c00 */
[----:B------:R-:W-:Y:S02]  /*0cf0*/  IMAD.MOV.U32 R26, RZ, RZ, RZ ;  /* 0x000000ffff1a7224 */ /* 0x000fe400078e00ff */
[----:B------:R-:W-:Y:S02]  /*0d00*/  IMAD.MOV.U32 R22, RZ, RZ, 0x3 ;  /* 0x00000003ff167424 */ /* 0x000fe400078e00ff */
[----:B------:R-:W-:Y:S01]  /*0d10*/  IMAD.MOV.U32 R20, RZ, RZ, 0x3 ;  /* 0x00000003ff147424 */ /* 0x000fe200078e00ff */
[----:B------:R1:W-:Y:S01]  /*0d20*/  STL.128 [R1+0x20], R24 ;  /* 0x0000201801007387 */ /* 0x0003e20000100c00 */
[----:B------:R-:W-:-:S02]  /*0d30*/  IMAD.MOV.U32 R23, RZ, RZ, 0x1 ;  /* 0x00000001ff177424 */ /* 0x000fc400078e00ff */
[----:B------:R-:W-:Y:S02]  /*0d40*/  IMAD.MOV.U32 R9, RZ, RZ, 0x1 ;  /* 0x00000001ff097424 */ /* 0x000fe400078e00ff */
[----:B------:R-:W-:Y:S01]  /*0d50*/  IMAD.MOV.U32 R10, RZ, RZ, 0x2 ;  /* 0x00000002ff0a7424 */ /* 0x000fe200078e00ff */
[----:B------:R2:W-:Y:S01]  /*0d60*/  STL.128 [R1], R20 ;  /* 0x0000001401007387 */ /* 0x0005e20000100c00 */
[----:B------:R-:W-:Y:S02]  /*0d70*/  IMAD.MOV.U32 R8, RZ, RZ, RZ ;  /* 0x000000ffff087224 */ /* 0x000fe400078e00ff */
[----:B------:R-:W-:Y:S01]  /*0d80*/  IMAD.MOV.U32 R11, RZ, RZ, 0x2 ;  /* 0x00000002ff0b7424 */ /* 0x000fe200078e00ff */
[----:B0-----:R-:W-:Y:S01]  /*0d90*/  CS2R R16, SRZ ;  /* 0x0000000000107805 */ /* 0x001fe2000001ff00 */
[----:B------:R-:W-:Y:S02]  /*0da0*/  IMAD.MOV.U32 R13, RZ, RZ, 0x2 ;  /* 0x00000002ff0d7424 */ /* 0x000fe400078e00ff */
[----:B------:R-:W-:Y:S01]  /*0db0*/  IMAD.MOV.U32 R14, RZ, RZ, 0x1 ;  /* 0x00000001ff0e7424 */ /* 0x000fe200078e00ff */
[----:B------:R2:W-:Y:S01]  /*0dc0*/  STL.128 [R1+0x30], R8 ;  /* 0x0000300801007387 */ /* 0x0005e20000100c00 */
[----:B------:R-:W-:-:S02]  /*0dd0*/  IMAD.MOV.U32 R15, RZ, RZ, 0x2 ;  /* 0x00000002ff0f7424 */ /* 0x000fc400078e00ff */
[----:B------:R-:W-:Y:S02]  /*0de0*/  IMAD.MOV.U32 R19, RZ, RZ, 0x1 ;  /* 0x00000001ff137424 */ /* 0x000fe400078e00ff */
[----:B------:R-:W-:Y:S01]  /*0df0*/  IMAD R6, R3, 0x4, R1 ;  /* 0x0000000403067824 */ /* 0x000fe200078e0201 */
[----:B------:R2:W-:Y:S04]  /*0e00*/  STL.128 [R1+0x40], R12 ;  /* 0x0000400c01007387 */ /* 0x0005e80000100c00 */
[----:B------:R2:W-:Y:S04]  /*0e10*/  STL.128 [R1+0x50], R16 ;  /* 0x0000501001007387 */ /* 0x0005e80000100c00 */
[----:B------:R-:W3:Y:S04]  /*0e20*/  LDL R0, [R6+0x30] ;  /* 0x0000300006007983 */ /* 0x000ee80000100800 */
[----:B-1----:R-:W4:Y:S01]  /*0e30*/  LDL R24, [R6] ;  /* 0x0000000006187983 */ /* 0x002f220000100800 */
[----:B---3--:R-:W-:-:S04]  /*0e40*/  SHF.L.U32 R3, R0, 0x8, RZ ;  /* 0x0000000800037819 */ /* 0x008fc800000006ff */
[----:B----4-:R-:W-:Y:S01]  /*0e50*/  LOP3.LUT R24, R3, R24, RZ, 0xfc, !PT ;  /* 0x0000001803187212 */ /* 0x010fe200078efcff */
[----:B--2---:R-:W-:Y:S06]  /*0e60*/  BRA `(.L_x_29) ;  /* 0x0000000800007947 */ /* 0x004fec0003800000 */
.L_x_25:
[----:B------:R-:W-:-:S06]  /*0e70*/  IMAD R8, R6, 0x8, R7 ;  /* 0x0000000806087824 */ /* 0x000fcc00078e0207 */
[----:B------:R-:W2:Y:S04]  /*0e80*/  LDL.64 R8, [R8] ;  /* 0x0000000008087983 */ /* 0x000ea80000100a00 */
[----:B--2---:R-:W2:Y:S01]  /*0e90*/  LD.E.U8 R3, desc[UR36][R8.64] ;  /* 0x0000002408037980 */ /* 0x004ea2000c101100 */
[----:B------:R-:W-:Y:S01]  /*0ea0*/  PLOP3.LUT P0, PT, PT, PT, PT, 0x80, 0x8 ;  /* 0x000000000008781c */ /* 0x000fe20003f0f070 */
[----:B------:R-:W-:Y:S02]  /*0eb0*/  IMAD.MOV.U32 R13, RZ, RZ, RZ ;  /* 0x000000ffff0d7224 */ /* 0x000fe400078e00ff */
[----:B------:R-:W-:Y:S01]  /*0ec0*/  IMAD.MOV.U32 R0, RZ, RZ, RZ ;  /* 0x000000ffff007224 */ /* 0x000fe200078e00ff */
[----:B--2---:R-:W-:-:S13]  /*0ed0*/  ISETP.NE.AND P1, PT, R3, RZ, PT ;  /* 0x000000ff0300720c */ /* 0x004fda0003f25270 */
[----:B------:R-:W-:Y:S05]  /*0ee0*/  @!P1 BRA `(.L_x_30) ;  /* 0x00000000008c9947 */ /* 0x000fea0003800000 */
[----:B------:R-:W-:Y:S01]  /*0ef0*/  BSSY.RELIABLE B2, `(.L_x_31) ;  /* 0x0000021000027945 */ /* 0x000fe20003800100 */
[----:B------:R-:W-:Y:S02]  /*0f00*/  IMAD.MOV.U32 R13, RZ, RZ, RZ ;  /* 0x000000ffff0d7224 */ /* 0x000fe400078e00ff */
[----:B------:R-:W-:-:S07]  /*0f10*/  IMAD.MOV.U32 R0, RZ, RZ, RZ ;  /* 0x000000ffff007224 */ /* 0x000fce00078e00ff */
.L_x_32:
[----:B------:R-:W-:-:S04]  /*0f20*/  IADD3 R10, P0, PT, R13, R4, RZ ;  /* 0x000000040d0a7210 */ /* 0x000fc80007f1e0ff */
[----:B------:R-:W-:-:S05]  /*0f30*/  IADD3.X R11, PT, PT, R0, R5, RZ, P0, !PT ;  /* 0x00000005000b7210 */ /* 0x000fca00007fe4ff */
[----:B------:R-:W2:Y:S01]  /*0f40*/  LD.E.U8 R10, desc[UR36][R10.64] ;  /* 0x000000240a0a7980 */ /* 0x000ea2000c101100 */
[----:B------:R-:W-:Y:S02]  /*0f50*/  PLOP3.LUT P0, PT, PT, PT, PT, 0x8, 0x80 ;  /* 0x000000000080781c */ /* 0x000fe40003f0e170 */
[----:B--2---:R-:W-:-:S13]  /*0f60*/  ISETP.NE.AND P1, PT, R10, RZ, PT ;  /* 0x000000ff0a00720c */ /* 0x004fda0003f25270 */
[----:B------:R-:W-:Y:S05]  /*0f70*/  @!P1 BREAK.RELIABLE B2 ;  /* 0x0000000000029942 */ /* 0x000fea0003800100 */
[----:B------:R-:W-:Y:S05]  /*0f80*/  @!P1 BRA `(.L_x_30) ;  /* 0x0000000000649947 */ /* 0x000fea0003800000 */
[----:B------:R-:W-:Y:S01]  /*0f90*/  PRMT R11, R3, 0x7610, R11 ;  /* 0x00007610030b7816 */ /* 0x000fe2000000000b */
[----:B------:R-:W-:Y:S02]  /*0fa0*/  VIADD R7, R10, 0xffffffbf ;  /* 0xffffffbf0a077836 */ /* 0x000fe40000000000 */
[----:B------:R-:W-:Y:S02]  /*0fb0*/  IMAD.MOV.U32 R24, RZ, RZ, -0x1 ;  /* 0xffffffffff187424 */ /* 0x000fe400078e00ff */
[----:B------:R-:W-:Y:S01]  /*0fc0*/  VIADD R3, R11, 0xffffffbf ;  /* 0xffffffbf0b037836 */ /* 0x000fe20000000000 */
[----:B------:R-:W-:-:S04]  /*0fd0*/  LOP3.LUT R7, R7, 0xff, RZ, 0xc0, !PT ;  /* 0x000000ff07077812 */ /* 0x000fc800078ec0ff */
        /* <DEDUP_REMOVED lines=10> */
[----:B------:R-:W-:-:S04]  /*1080*/  IADD3 R10, P0, PT, R8, R13, RZ ;  /* 0x0000000d080a7210 */ /* 0x000fc80007f1e0ff */
[----:B------:R-:W-:-:S05]  /*1090*/  IADD3.X R11, PT, PT, R9, R0, RZ, P0, !PT ;  /* 0x00000000090b7210 */ /* 0x000fca00007fe4ff */
[----:B------:R-:W2:Y:S01]  /*10a0*/  LD.E.U8 R3, desc[UR36][R10.64+0x1] ;  /* 0x000001240a037980 */ /* 0x000ea2000c101100 */
[----:B------:R-:W-:-:S05]  /*10b0*/  IADD3 R7, P1, PT, R13, 0x1, RZ ;  /* 0x000000010d077810 */ /* 0x000fca0007f3e0ff */
[----:B------:R-:W-:Y:S02]  /*10c0*/  IMAD.X R0, RZ, RZ, R0, P1 ;  /* 0x000000ffff007224 */ /* 0x000fe400008e0600 */
[----:B------:R-:W-:Y:S01]  /*10d0*/  IMAD.MOV.U32 R13, RZ, RZ, R7 ;  /* 0x000000ffff0d7224 */ /* 0x000fe200078e0007 */
[----:B--2---:R-:W-:-:S13]  /*10e0*/  ISETP.NE.AND P0, PT, R3, RZ, PT ;  /* 0x000000ff0300720c */ /* 0x004fda0003f05270 */
[----:B------:R-:W-:Y:S05]  /*10f0*/  @P0 BRA `(.L_x_32) ;  /* 0xfffffffc00880947 */ /* 0x000fea000383ffff */
[----:B------:R-:W-:Y:S05]  /*1100*/  BSYNC.RELIABLE B2 ;  /* 0x0000000000027941 */ /* 0x000fea0003800100 */
.L_x_31:
[----:B------:R-:W-:-:S13]  /*1110*/  PLOP3.LUT P0, PT, PT, PT, PT, 0x80, 0x8 ;  /* 0x000000000008781c */ /* 0x000fda0003f0f070 */
.L_x_30:
[----:B------:R-:W-:Y:S04]  /*1120*/  BSSY.RELIABLE B3, `(.L_x_33) ;  /* 0x0000011000037945 */ /* 0x000fe80003800100 */
[----:B------:R-:W-:Y:S05]  /*1130*/  @!P0 BRA `(.L_x_34) ;  /* 0x0000000000208947 */ /* 0x000fea0003800000 */
[----:B------:R-:W-:-:S05]  /*1140*/  IADD3 R8, P0, PT, R13, R4, RZ ;  /* 0x000000040d087210 */ /* 0x000fca0007f1e0ff */
[----:B------:R-:W-:-:S05]  /*1150*/  IMAD.X R9, R0, 0x1, R5, P0 ;  /* 0x0000000100097824 */ /* 0x000fca00000e0605 */
[----:B------:R-:W2:Y:S02]  /*1160*/  LD.E.U8 R8, desc[UR36][R8.64] ;  /* 0x0000002408087980 */ /* 0x000ea4000c101100 */
[----:B--2---:R-:W-:-:S13]  /*1170*/  ISETP.NE.AND P0, PT, R8, RZ, PT ;  /* 0x000000ff0800720c */ /* 0x004fda0003f05270 */
[----:B------:R-:W-:Y:S05]  /*1180*/  @P0 BREAK.RELIABLE B3 ;  /* 0x0000000000030942 */ /* 0x000fea0003800100 */
[----:B------:R-:W-:Y:S05]  /*1190*/  @!P0 BRA `(.L_x_35) ;  /* 0x0000000000248947 */ /* 0x000fea0003800000 */
[----:B------:R-:W-:Y:S01]  /*11a0*/  IMAD.MOV.U32 R24, RZ, RZ, -0x1 ;  /* 0xffffffffff187424 */ /* 0x000fe200078e00ff */
[----:B------:R-:W-:Y:S06]  /*11b0*/  BRA `(.L_x_29) ;  /* 0x00000004002c7947 */ /* 0x000fec0003800000 */
.L_x_34:
[----:B------:R-:W-:-:S05]  /*11c0*/  IADD3 R8, P0, PT, R13, R4, RZ ;  /* 0x000000040d087210 */ /* 0x000fca0007f1e0ff */
[----:B------:R-:W-:-:S05]  /*11d0*/  IMAD.X R9, R0, 0x1, R5, P0 ;  /* 0x0000000100097824 */ /* 0x000fca00000e0605 */
[----:B------:R-:W2:Y:S01]  /*11e0*/  LD.E.U8 R8, desc[UR36][R8.64] ;  /* 0x0000002408087980 */ /* 0x000ea2000c101100 */
[----:B------:R-:W-:Y:S02]  /*11f0*/  MOV R24, 0xffffffff ;  /* 0xffffffff00187802 */ /* 0x000fe40000000f00 */
[----:B--2---:R-:W-:-:S13]  /*1200*/  ISETP.NE.AND P0, PT, R8, RZ, PT ;  /* 0x000000ff0800720c */ /* 0x004fda0003f05270 */
[----:B------:R-:W-:Y:S05]  /*1210*/  @!P0 BREAK.RELIABLE B3 ;  /* 0x0000000000038942 */ /* 0x000fea0003800100 */
[----:B------:R-:W-:Y:S05]  /*1220*/  @!P0 BRA `(.L_x_29) ;  /* 0x0000000400108947 */ /* 0x000fea0003800000 */
.L_x_35:
[----:B------:R-:W-:Y:S05]  /*1230*/  BSYNC.RELIABLE B3 ;  /* 0x0000000000037941 */ /* 0x000fea0003800100 */
.L_x_33:
[----:B------:R-:W-:Y:S02]  /*1240*/  IMAD.MOV.U32 R16, RZ, RZ, 0x2 ;  /* 0x00000002ff107424 */ /* 0x000fe400078e00ff */
[----:B------:R-:W-:Y:S02]  /*1250*/  HFMA2 R27, -RZ, RZ, 0, 1.1920928955078125e-07 ;  /* 0x00000002ff1b7431 */ /* 0x000fe400000001ff */
[----:B------:R-:W-:Y:S02]  /*1260*/  IMAD.MOV.U32 R17, RZ, RZ, 0x2 ;  /* 0x00000002ff117424 */ /* 0x000fe400078e00ff */
[----:B------:R-:W-:Y:S02]  /*1270*/  HFMA2 R13, -RZ, RZ, 0, 1.1920928955078125e-07 ;  /* 0x00000002ff0d7431 */ /* 0x000fe400000001ff */
        /* <DEDUP_REMOVED lines=17> */
[----:B------:R-:W-:Y:S02]  /*1390*/  IMAD.MOV.U32 R12, RZ, RZ, RZ ;  /* 0x000000ffff0c7224 */ /* 0x000fe400078e00ff */
        /* <DEDUP_REMOVED lines=9> */
[----:B---3--:R-:W-:-:S05]  /*1430*/  IMAD.SHL.U32 R3, R0, 0x100, RZ ;  /* 0x0000010000037824 */ /* 0x008fca00078e00ff */
[----:B----4-:R-:W-:Y:S01]  /*1440*/  LOP3.LUT R24, R3, R24, RZ, 0xfc, !PT ;  /* 0x0000001803187212 */ /* 0x010fe200078efcff */
[----:B--2---:R-:W-:Y:S06]  /*1450*/  BRA `(.L_x_29) ;  /* 0x0000000000847947 */ /* 0x004fec0003800000 */
.L_x_20:
[----:B------:R-:W-:Y:S01]  /*1460*/  MOV R16, 0x2 ;  /* 0x0000000200107802 */ /* 0x000fe20000000f00 */
[----:B------:R-:W-:Y:S02]  /*1470*/  IMAD.MOV.U32 R17, RZ, RZ, 0x2 ;  /* 0x00000002ff117424 */ /* 0x000fe400078e00ff */
[----:B------:R-:W-:Y:S02]  /*1480*/  HFMA2 R25, -RZ, RZ, 0, 0 ;  /* 0x00000000ff197431 */ /* 0x000fe400000001ff */
[----:B------:R-:W-:Y:S02]  /*1490*/  IMAD.MOV.U32 R18, RZ, RZ, 0x1 ;  /* 0x00000001ff127424 */ /* 0x000fe400078e00ff */
[----:B------:R-:W-:Y:S02]  /*14a0*/  HFMA2 R12, -RZ, RZ, 0, 0 ;  /* 0x00000000ff0c7431 */ /* 0x000fe400000001ff */
[----:B------:R-:W-:Y:S01]  /*14b0*/  IMAD.MOV.U32 R19, RZ, RZ, RZ ;  /* 0x000000ffff137224 */ /* 0x000fe200078e00ff */
[----:B------:R-:W-:Y:S01]  /*14c0*/  MOV R23, 0x1 ;  /* 0x0000000100177802 */ /* 0x000fe20000000f00 */
[----:B------:R-:W-:Y:S01]  /*14d0*/  IMAD.MOV.U32 R24, RZ, RZ, 0x1 ;  /* 0x00000001ff187424 */ /* 0x000fe200078e00ff */
[----:B------:R-:W-:Y:S01]  /*14e0*/  LEA R6, R0, R1, 0x2 ;  /* 0x0000000100067211 */ /* 0x000fe200078e10ff */
[----:B------:R-:W-:Y:S01]  /*14f0*/  IMAD.MOV.U32 R27, RZ, RZ, 0x2 ;  /* 0x00000002ff1b7424 */ /* 0x000fe200078e00ff */
[----:B------:R0:W-:Y:S01]  /*1500*/  STL.128 [R1+0x10], R16 ;  /* 0x0000101001007387 */ /* 0x0001e20000100c00 */
[----:B------:R-:W-:-:S02]  /*1510*/  IMAD.MOV.U32 R26, RZ, RZ, RZ ;  /* 0x000000ffff1a7224 */ /* 0x000fc400078e00ff */
[----:B------:R-:W-:Y:S02]  /*1520*/  IMAD.MOV.U32 R22, RZ, RZ, 0x3 ;  /* 0x00000003ff167424 */ /* 0x000fe400078e00ff */
[----:B------:R-:W-:Y:S01]  /*1530*/  IMAD.MOV.U32 R20, RZ, RZ, 0x3 ;  /* 0x00000003ff147424 */ /* 0x000fe200078e00ff */
[----:B------:R1:W-:Y:S01]  /*1540*/  STL.128 [R1+0x20], R24 ;  /* 0x0000201801007387 */ /* 0x0003e20000100c00 */
[----:B------:R-:W-:Y:S02]  /*1550*/  IMAD.MOV.U32 R21, RZ, RZ, 0x3 ;  /* 0x00000003ff157424 */ /* 0x000fe400078e00ff */
[----:B------:R-:W-:Y:S02]  /*1560*/  IMAD.MOV.U32 R9, RZ, RZ, 0x1 ;  /* 0x00000001ff097424 */ /* 0x000fe400078e00ff */
[----:B------:R-:W-:Y:S01]  /*1570*/  IMAD.MOV.U32 R10, RZ, RZ, 0x2 ;  /* 0x00000002ff0a7424 */ /* 0x000fe200078e00ff */
[----:B------:R2:W-:Y:S01]  /*1580*/  STL.128 [R1], R20 ;  /* 0x0000001401007387 */ /* 0x0005e20000100c00 */
[----:B------:R-:W-:-:S02]  /*1590*/  IMAD.MOV.U32 R8, RZ, RZ, RZ ;  /* 0x000000ffff087224 */ /* 0x000fc400078e00ff */
[----:B------:R-:W-:Y:S01]  /*15a0*/  IMAD.MOV.U32 R11, RZ, RZ, 0x2 ;  /* 0x00000002ff0b7424 */ /* 0x000fe200078e00ff */
[----:B0-----:R-:W-:Y:S01]  /*15b0*/  CS2R R16, SRZ ;  /* 0x0000000000107805 */ /* 0x001fe2000001ff00 */
[----:B------:R-:W-:Y:S02]  /*15c0*/  IMAD.MOV.U32 R13, RZ, RZ, 0x2 ;  /* 0x00000002ff0d7424 */ /* 0x000fe400078e00ff */
[----:B------:R-:W-:Y:S01]  /*15d0*/  IMAD.MOV.U32 R14, RZ, RZ, 0x1 ;  /* 0x00000001ff0e7424 */ /* 0x000fe200078e00ff */
[----:B------:R2:W-:Y:S01]  /*15e0*/  STL.128 [R1+0x30], R8 ;  /* 0x0000300801007387 */ /* 0x0005e20000100c00 */
[----:B------:R-:W-:Y:S02]  /*15f0*/  IMAD.MOV.U32 R15, RZ, RZ, 0x2 ;  /* 0x00000002ff0f7424 */ /* 0x000fe400078e00ff */
[----:B------:R-:W-:-:S03]  /*1600*/  IMAD.MOV.U32 R19, RZ, RZ, 0x1 ;  /* 0x00000001ff137424 */ /* 0x000fc600078e00ff */
[----:B------:R2:W-:Y:S04]  /*1610*/  STL.128 [R1+0x40], R12 ;  /* 0x0000400c01007387 */ /* 0x0005e80000100c00 */
[----:B------:R2:W-:Y:S04]  /*1620*/  STL.128 [R1+0x50], R16 ;  /* 0x0000501001007387 */ /* 0x0005e80000100c00 */
[----:B------:R-:W3:Y:S04]  /*1630*/  LDL R0, [R6+0x30] ;  /* 0x0000300006007983 */ /* 0x000ee80000100800 */
[----:B-1----:R-:W4:Y:S01]  /*1640*/  LDL R24, [R6] ;  /* 0x0000000006187983 */ /* 0x002f220000100800 */
[----:B---3--:R-:W-:-:S05]  /*1650*/  IMAD.SHL.U32 R3, R0, 0x100, RZ ;  /* 0x0000010000037824 */ /* 0x008fca00078e00ff */
[----:B--2-4-:R-:W-:-:S07]  /*1660*/  LOP3.LUT R24, R3, R24, RZ, 0xfc, !PT ;  /* 0x0000001803187212 */ /* 0x014fce00078efcff */
.L_x_29:
[----:B------:R-:W-:Y:S05]  /*1670*/  BSYNC.RECONVERGENT B0 ;  /* 0x0000000000007941 */ /* 0x000fea0003800200 */
.L_x_12:
[----:B------:R-:W-:-:S04]  /*1680*/  MOV R0, 0x70 ;  /* 0x0000007000007802 */ /* 0x000fc80000000f00 */
[----:B------:R0:W1:Y:S03]  /*1690*/  LDC.64 R6, c[0x4][R0] ;  /* 0x0100000000067b82 */ /* 0x0000660000000a00 */
[----:B------:R-:W-:-:S07]  /*16a0*/  LEPC R20, `(.L_x_36) ;  /* 0x000000001014794e */ /* 0x000fce0000000000 */
[----:B01----:R-:W-:Y:S05]  /*16b0*/  CALL.ABS.NOINC R6 ;  /* 0x0000000006007343 */ /* 0x003fea0003c00000 */
.L_x_36:
[----:B------:R-:W-:-:S13]  /*16c0*/  ISETP.NE.AND P0, PT, R24, -0x1, PT ;  /* 0xffffffff1800780c */ /* 0x000fda0003f05270 */
[----:B------:R-:W-:Y:S05]  /*16d0*/  @P0 BRA `(.L_x_37) ;  /* 0x0000000000240947 */ /* 0x000fea0003800000 */
.L_x_7:
[----:B------:R-:W-:Y:S05]  /*16e0*/  BSYNC.RECONVERGENT B8 ;  /* 0x0000000000087941 */ /* 0x000fea0003800200 */
.L_x_6:
[----:B------:R-:W0:Y:S01]  /*16f0*/  LDC.64 R4, c[0x0][0x398] ;  /* 0x0000e600ff047b82 */ /* 0x000e220000000a00 */
[----:B------:R-:W-:-:S05]  /*1700*/  IMAD.MOV.U32 R9, RZ, RZ, 0x1 ;  /* 0x00000001ff097424 */ /* 0x000fca00078e00ff */
[----:B------:R-:W-:Y:S02]  /*1710*/  SHF.L.U32 R3, R9, R2, RZ ;  /* 0x0000000209037219 */ /* 0x000fe400000006ff */
[----:B------:R-:W1:Y:S01]  /*1720*/  LDC.64 R6, c[0x0][0x3a0] ;  /* 0x0000e800ff067b82 */ /* 0x000e620000000a00 */
[----:B0-----:R-:W-:-:S05]  /*1730*/  IMAD.WIDE R4, R29, 0x4, R4 ;  /* 0x000000041d047825 */ /* 0x001fca00078e0204 */
[----:B------:R-:W-:Y:S04]  /*1740*/  REDG.E.OR.STRONG.GPU desc[UR36][R4.64], R3 ;  /* 0x000000030400798e */ /* 0x000fe8000f12e124 */
[----:B-1----:R-:W-:Y:S01]  /*1750*/  ATOMG.E.EXCH.STRONG.GPU PT, RZ, desc[UR36][R6.64], R9 ;  /* 0x8000000906ff79a8 */ /* 0x002fe2000c1ef124 */
[----:B------:R-:W-:Y:S05]  /*1760*/  EXIT ;  /* 0x000000000000794d */ /* 0x000fea0003800000 */
.L_x_37:
[----:B------:R-:W0:Y:S01]  /*1770*/  LDC.64 R2, c[0x0][0x390] ;  /* 0x0000e400ff027b82 */ /* 0x000e220000000a00 */
[----:B------:R-:W-:Y:S02]  /*1780*/  LOP3.LUT R0, R24, 0xff, RZ, 0xc0, !PT ;  /* 0x000000ff18007812 */ /* 0x000fe400078ec0ff */
[----:B------:R-:W-:-:S05]  /*1790*/  SHF.R.U32.HI R5, RZ, 0x8, R24 ;  /* 0x00000008ff057819 */ /* 0x000fca0000011618 */
[----:B------:R-:W-:Y:S02]  /*17a0*/  IMAD R0, R0, 0x3, R5 ;  /* 0x0000000300007824 */ /* 0x000fe400078e0205 */
[----:B------:R-:W-:-:S05]  /*17b0*/  IMAD.MOV.U32 R5, RZ, RZ, 0x1 ;  /* 0x00000001ff057424 */ /* 0x000fca00078e00ff */
[----:B------:R-:W-:Y:S01]  /*17c0*/  SHF.L.U32 R5, R5, R0, RZ ;  /* 0x0000000005057219 */ /* 0x000fe200000006ff */
[----:B0-----:R-:W-:-:S05]  /*17d0*/  IMAD.WIDE R2, R29, 0x4, R2 ;  /* 0x000000041d027825 */ /* 0x001fca00078e0202 */
[----:B------:R-:W-:Y:S01]  /*17e0*/  REDG.E.OR.STRONG.GPU desc[UR36][R2.64], R5 ;  /* 0x000000050200798e */ /* 0x000fe2000f12e124 */
[----:B------:R-:W-:Y:S05]  /*17f0*/  EXIT ;  /* 0x000000000000794d */ /* 0x000fea0003800000 */
.L_x_38:
        /* <DEDUP_REMOVED lines=16> */
.L_x_41:


//--------------------- .text._Z13is_set_kernelPjjS_ --------------------------
	.section	.text._Z13is_set_kernelPjjS_,"ax",@progbits
	.align	128
        .global         _Z13is_set_kernelPjjS_
        .type           _Z13is_set_kernelPjjS_,@function
        .size           _Z13is_set_kernelPjjS_,(.L_x_42 - _Z13is_set_kernelPjjS_)
        .other          _Z13is_set_kernelPjjS_,@"STO_CUDA_ENTRY STV_DEFAULT"
_Z13is_set_kernelPjjS_:
.text._Z13is_set_kernelPjjS_:
[----:B------:R-:W-:Y:S01]  /*0000*/  LDC R1, c[0x0][0x37c] ;  /* 0x0000df00ff017b82 */ /* 0x000fe20000000800 */
[----:B------:R-:W0:Y:S07]  /*0010*/  S2R R3, SR_TID.Y ;  /* 0x0000000000037919 */ /* 0x000e2e0000002200 */
[----:B------:R-:W1:Y:S01]  /*0020*/  LDC R9, c[0x0][0x360] ;  /* 0x0000d800ff097b82 */ /* 0x000e620000000800 */
[----:B------:R-:W2:Y:S01]  /*0030*/  LDCU UR7, c[0x0][0x388] ;  /* 0x00007100ff0777ac */ /* 0x000ea20008000800 */
[----:B------:R-:W1:Y:S01]  /*0040*/  S2R R4, SR_TID.X ;  /* 0x0000000000047919 */ /* 0x000e620000002100 */
[----:B------:R-:W3:Y:S05]  /*0050*/  S2R R5, SR_TID.Z ;  /* 0x0000000000057919 */ /* 0x000eea0000002300 */
[----:B------:R-:W0:Y:S08]  /*0060*/  S2UR UR5, SR_CTAID.Y ;  /* 0x00000000000579c3 */ /* 0x000e300000002600 */
[----:B------:R-:W0:Y:S08]  /*0070*/  LDC R0, c[0x0][0x364] ;  /* 0x0000d900ff007b82 */ /* 0x000e300000000800 */
[----:B------:R-:W1:Y:S08]  /*0080*/  S2UR UR4, SR_CTAID.X ;  /* 0x00000000000479c3 */ /* 0x000e700000002500 */
[----:B------:R-:W3:Y:S08]  /*0090*/  S2UR UR6, SR_CTAID.Z ;  /* 0x00000000000679c3 */ /* 0x000ef00000002700 */
[----:B------:R-:W3:Y:S01]  /*00a0*/  LDC R2, c[0x0][0x368] ;  /* 0x0000da00ff027b82 */ /* 0x000ee20000000800 */
[----:B0-----:R-:W-:-:S04]  /*00b0*/  IMAD R0, R0, UR5, R3 ;  /* 0x0000000500007c24 */ /* 0x001fc8000f8e0203 */
[----:B------:R-:W-:Y:S02]  /*00c0*/  VIADD R0, R0, 0x1 ;  /* 0x0000000100007836 */ /* 0x000fe40000000000 */
[----:B-1----:R-:W-:-:S05]  /*00d0*/  IMAD R9, R9, UR4, R4 ;  /* 0x0000000409097c24 */ /* 0x002fca000f8e0204 */
[----:B------:R-:W-:Y:S01]  /*00e0*/  IADD3 R8, PT, PT, R9, R0, RZ ;  /* 0x0000000009087210 */ /* 0x000fe20007ffe0ff */
[----:B---3--:R-:W-:-:S04]  /*00f0*/  IMAD R2, R2, UR6, R5 ;  /* 0x0000000602027c24 */ /* 0x008fc8000f8e0205 */
[----:B------:R-:W-:-:S04]  /*0100*/  VIADD R7, R2, 0x1 ;  /* 0x0000000102077836 */ /* 0x000fc80000000000 */
[----:B------:R-:W-:-:S05]  /*0110*/  IMAD.IADD R10, R8, 0x1, R7 ;  /* 0x00000001080a7824 */ /* 0x000fca00078e0207 */
[----:B--2---:R-:W-:-:S13]  /*0120*/  ISETP.GE.U32.AND P0, PT, R10, UR7, PT ;  /* 0x000000070a007c0c */ /* 0x004fda000bf06070 */
[----:B------:R-:W-:Y:S05]  /*0130*/  @P0 EXIT ;  /* 0x000000000000094d */ /* 0x000fea0003800000 */
[----:B------:R-:W0:Y:S01]  /*0140*/  LDC.64 R2, c[0x0][0x380] ;  /* 0x0000e000ff027b82 */ /* 0x000e220000000a00 */
[----:B------:R-:W1:Y:S01]  /*0150*/  LDCU.64 UR6, c[0x0][0x358] ;  /* 0x00006b00ff0677ac */ /* 0x000e620008000a00 */
[----:B0-----:R-:W-:-:S03]  /*0160*/  IMAD.WIDE R2, R9, 0x4, R2 ;  /* 0x0000000409027825 */ /* 0x001fc600078e0202 */
[----:B------:R-:W-:-:S03]  /*0170*/  LEA R4, P0, R0, R2, 0x2 ;  /* 0x0000000200047211 */ /* 0x000fc600078010ff */
[----:B-1----:R-:W2:Y:S01]  /*0180*/  LDG.E R2, desc[UR6][R2.64] ;  /* 0x0000000602027981 */ /* 0x002ea2000c1e1900 */
[----:B------:R-:W-:Y:S01]  /*0190*/  LEA R6, P1, R7, R4, 0x2 ;  /* 0x0000000407067211 */ /* 0x000fe200078210ff */
[----:B------:R-:W-:-:S05]  /*01a0*/  IMAD.X R5, RZ, RZ, R3, P0 ;  /* 0x000000ffff057224 */ /* 0x000fca00000e0603 */
[----:B------:R-:W-:Y:S02]  /*01b0*/  IADD3.X R7, PT, PT, RZ, R5, RZ, P1, !PT ;  /* 0x00000005ff077210 */ /* 0x000fe40000ffe4ff */
[----:B------:R-:W2:Y:S04]  /*01c0*/  LDG.E R5, desc[UR6][R4.64] ;  /* 0x0000000604057981 */ /* 0x000ea8000c1e1900 */
[----:B------:R-:W2:Y:S02]  /*01d0*/  LDG.E R6, desc[UR6][R6.64] ;  /* 0x0000000606067981 */ /* 0x000ea4000c1e1900 */
[CCC-:B--2---:R-:W-:Y:S02]  /*01e0*/  LOP3.LUT R0, R6.reuse, R5.reuse, R2.reuse, 0xe8, !PT ;  /* 0x0000000506007212 */ /* 0x1c4fe400078ee802 */
[----:B------:R-:W-:-:S04]  /*01f0*/  LOP3.LUT R11, R6, R5, R2, 0x80, !PT ;  /* 0x00000005060b7212 */ /* 0x000fc800078e8002 */
[----:B------:R-:W-:-:S13]  /*0200*/  LOP3.LUT P0, RZ, R0, R11, RZ, 0x30, !PT ;  /* 0x0000000b00ff7212 */ /* 0x000fda00078030ff */
[----:B------:R-:W-:Y:S05]  /*0210*/  @P0 EXIT ;  /* 0x000000000000094d */ /* 0x000fea0003800000 */
[----:B------:R-:W0:Y:S01]  /*0220*/  LDCU.64 UR4, c[0x4][URZ] ;  /* 0x01000000ff0477ac */ /* 0x000e220008000a00 */
[----:B------:R-:W-:Y:S02]  /*0230*/  HFMA2 R4, -RZ, RZ, 0, 0 ;  /* 0x00000000ff047431 */ /* 0x000fe400000001ff */
[----:B------:R-:W-:Y:S02]  /*0240*/  IMAD.MOV.U32 R5, RZ, RZ, 0x1 ;  /* 0x00000001ff057424 */ /* 0x000fe400078e00ff */
[----:B0-----:R-:W-:Y:S01]  /*0250*/  IMAD.U32 R2, RZ, RZ, UR4 ;  /* 0x00000004ff027e24 */ /* 0x001fe2000f8e00ff */
[----:B------:R-:W-:-:S05]  /*0260*/  MOV R3, UR5 ;  /* 0x0000000500037c02 */ /* 0x000fca0008000f00 */
[----:B------:R-:W2:Y:S02]  /*0270*/  ATOMG.E.CAS.STRONG.GPU PT, R2, [R2], R4, R5 ;  /* 0x00000004020273a9 */ /* 0x000ea400001ee105 */
[----:B--2---:R-:W-:-:S13]  /*0280*/  ISETP.NE.AND P0, PT, R2, RZ, PT ;  /* 0x000000ff0200720c */ /* 0x004fda0003f05270 */
[----:B------:R-:W-:Y:S05]  /*0290*/  @P0 EXIT ;  /* 0x000000000000094d */ /* 0x000fea0003800000 */
[----:B------:R-:W0:Y:S01]  /*02a0*/  LDC.64 R2, c[0x0][0x390] ;  /* 0x0000e400ff027b82 */ /* 0x000e220000000a00 */
[----:B------:R-:W-:Y:S01]  /*02b0*/  IMAD.SHL.U32 R8, R8, 0x100, RZ ;  /* 0x0000010008087824 */ /* 0x000fe200078e00ff */
[----:B------:R-:W-:-:S04]  /*02c0*/  SHF.L.U32 R10, R10, 0x10, RZ ;  /* 0x000000100a0a7819 */ /* 0x000fc800000006ff */
[----:B------:R-:W-:-:S05]  /*02d0*/  LOP3.LUT R9, R9, R8, R10, 0xfe, !PT ;  /* 0x0000000809097212 */ /* 0x000fca00078efe0a */
[----:B0-----:R-:W-:Y:S01]  /*02e0*/  STG.E desc[UR6][R2.64], R9 ;  /* 0x0000000902007986 */ /* 0x001fe2000c101906 */
[----:B------:R-:W-:Y:S05]  /*02f0*/  EXIT ;  /* 0x000000000000794d */ /* 0x000fea0003800000 */
.L_x_39:
        /* <DEDUP_REMOVED lines=16> */
.L_x_42:


//--------------------- .nv.global.init           --------------------------
	.section	.nv.global.init,"aw",@progbits
.nv.global.init:
	.type		$str$2,@object
	.size		$str$2,($str - $str$2)
$str$2:
        /*0000*/ 	.byte	0x33, 0x00
	.type		$str,@object
	.size		$str,($str$1 - $str)
$str:
        /*0002*/ 	.byte	0x31, 0x00
	.type		$str$1,@object
	.size		$str$1,($str$8 - $str$1)
$str$1:
        /*0004*/ 	.byte	0x32, 0x00
	.type		$str$8,@object
	.size		$str$8,($str$3 - $str$8)
$str$8:
        /*0006*/ 	.byte	0x72, 0x65, 0x64, 0x00
	.type		$str$3,@object
	.size		$str$3,($str$7 - $str$3)
$str$3:
        /*000a*/ 	.byte	0x62, 0x6c, 0x75, 0x65, 0x00
	.type		$str$7,@object
	.size		$str$7,($str$5 - $str$7)
$str$7:
        /*000f*/ 	.byte	0x6f, 0x76, 0x61, 0x6c, 0x00
	.type		$str$5,@object
	.size		$str$5,($str$6 - $str$5)
$str$5:
        /*0014*/ 	.byte	0x66, 0x75, 0x6c, 0x6c, 0x00
	.type		$str$6,@object
	.size		$str$6,($str$4 - $str$6)
$str$6:
        /*0019*/ 	.byte	0x67, 0x72, 0x65, 0x65, 0x6e, 0x00
	.type		$str$4,@object
	.size		$str$4,($str$11 - $str$4)
$str$4:
        /*001f*/ 	.byte	0x65, 0x6d, 0x70, 0x74, 0x79, 0x00
	.type		$str$11,@object
	.size		$str$11,($str$9 - $str$11)
$str$11:
        /*0025*/ 	.byte	0x73, 0x74, 0x72, 0x69, 0x70, 0x65, 0x64, 0x00
	.type		$str$9,@object
	.size		$str$9,($str$10 - $str$9)
$str$9:
        /*002d*/ 	.byte	0x72, 0x68, 0x6f, 0x6d, 0x62, 0x75, 0x73, 0x00
	.type		$str$10,@object
	.size		$str$10,(.L_11 - $str$10)
$str$10:
        /*0035*/ 	.byte	0x73, 0x71, 0x75, 0x69, 0x67, 0x67, 0x6c, 0x65, 0x00
.L_11:


//--------------------- .nv.shared.reserved.0     --------------------------
	.section	.nv.shared.reserved.0,"aw",@nobits
	.weak		__nv_reservedSMEM_offset_0_alias
	.size		__nv_reservedSMEM_offset_0_alias, 0, 64
	.other		__nv_reservedSMEM_offset_0_alias,@"STO_CUDA_RESERVED_SHARED STV_DEFAULT"
__nv_reservedSMEM_offset_0_alias:
	.zero		0
	.zero		64


//--------------------- .nv.global                --------------------------
	.section	.nv.global,"aw",@nobits
	.align	4
.nv.global:
	.type		finish_flag,@object
	.size		finish_flag,(.L_0 - finish_flag)
finish_flag:
	.zero		4
.L_0:


//--------------------- .nv.constant0._Z16split_str_kernelPPccPii --------------------------
	.section	.nv.constant0._Z16split_str_kernelPPccPii,"a",@progbits
	.sectionflags	@""
	.align	4
.nv.constant0._Z16split_str_kernelPPccPii:
	.zero		924


//--------------------- .nv.constant0._Z18encode_card_kernelPPcPiPjS1_S1_ --------------------------
	.section	.nv.constant0._Z18encode_card_kernelPPcPiPjS1_S1_,"a",@progbits
	.sectionflags	@""
	.align	4
.nv.constant0._Z18encode_card_kernelPPcPiPjS1_S1_:
	.zero		936


//--------------------- .nv.constant0._Z13is_set_kernelPjjS_ --------------------------
	.section	.nv.constant0._Z13is_set_kernelPjjS_,"a",@progbits
	.sectionflags	@""
	.align	4
.nv.constant0._Z13is_set_kernelPjjS_:
	.zero		920


//--------------------- SYMBOLS --------------------------

	.type		.nv.reservedSmem.offset0,@object
	.size		.nv.reservedSmem.offset0,0x4
	.type		malloc,@function
	.type		free,@function
